	.target	sm_100a

	.elftype	@"ET_EXEC"


//--------------------- .note.nv.tkinfo           --------------------------
	.section	.note.nv.tkinfo,"",@"SHT_NOTE"
	.sectionflags	@"SHF_NOTE_NV_TKINFO"
	.tkinfo
        /*0018*/ 	.word	0x00000002
        /*0030*/ 	.string	""
        /*0030*/ 	.string	"ptxas"
        /*0030*/ 	.string	"Cuda compilation tools, release 13.0, V13.0.88"
        /*0030*/ 	.string	"Build cuda_13.0.r13.0/compiler.36424714_0"
        /*0030*/ 	.string	"-arch sm_100a -m 64 "



//--------------------- .note.nv.cuinfo           --------------------------
	.section	.note.nv.cuinfo,"",@"SHT_NOTE"
	.sectionflags	@"SHF_NOTE_NV_CUINFO"
        /*0018*/ 	.short	0x0002
        /*001a*/ 	.short	0x0064
        /*001c*/ 	.short	0x0082
	.zero		2


//--------------------- .nv.info                  --------------------------
	.section	.nv.info,"",@"SHT_CUDA_INFO"
	.align	4


	//----- nvinfo : EIATTR_REGCOUNT
	.align		4
        /*0000*/ 	.byte	0x04, 0x2f
        /*0002*/ 	.short	(.L_20 - .L_19)
	.align		4
.L_19:
        /*0004*/ 	.word	index@(_ZN7cutlass13device_kernelINS_4gemm6kernel13GemmUniversalIN4cute5tupleIJiiiiEEENS1_10collective13CollectiveMmaINS1_35MainloopSm100TmaUmmaWarpSpecializedILi2ELi2ELi2ENS5_IJNS4_1CILi1EEESB_SB_EEEEENS5_IJNSA_ILi128EEENSA_ILi256EEENSA_ILi32EEEEEENS_12float_e5m2_tENS5_IJlSB_lEEESI_SJ_NS4_8TiledMMAINS4_8MMA_AtomIJNS4_10MMA_TraitsINS4_19SM100_MMA_F8F6F4_SSEJSI_SI_fSE_SF_NS4_17integral_constantINS4_4UMMA5MajorELSQ_0EEESR_NSO_INSP_7ScaleInELSS_0EEEST_EEEEEENS4_6LayoutISC_NS5_IJNSA_ILi0EEESX_SX_EEEEENS5_IJNS4_10UnderscoreES10_S10_EEEEENS4_13SM90_TMA_LOADENS4_14ComposedLayoutINS4_7SwizzleILi1ELi4ELi3EEENS4_18smem_ptr_flag_bitsILi8EEENSW_INS5_IJNSA_ILi8EEESG_EEENS5_IJSG_SB_EEEEEEEvNS4_8identityES13_S1D_vS1E_EENS_8epilogue10collective18CollectiveEpilogueINS1G_23Sm100TmaWarpSpecializedILi4ELi2ELi64ELb0ELb0EEEJSH_NS5_IJNSW_ISE_SB_EENSW_INSA_ILi64EEESB_EEEEESI_SJ_SI_SJ_NS1G_6fusion15FusionCallbacksIS1K_NS1P_17LinearCombinationISI_fSI_fLNS_15FloatRoundStyleE2EEESH_S1O_JEEENS4_5SM1004TMEM4LOAD26SM100_TMEM_LOAD_32dp32b64xES13_NS14_INS15_ILi2ELi4ELi3EEES18_NSW_INS5_IJS19_S1M_EEENS5_IJS1M_SB_EEEEEEENS4_39AutoVectorizingCopyWithAssumedAlignmentILi128EEENS4_14SM90_TMA_STOREES23_S25_S25_EEEvvEEEEvNT_6ParamsE)
        /*0008*/ 	.word	0x000000e0


	//----- nvinfo : EIATTR_FRAME_SIZE
	.align		4
.L_20:
        /*000c*/ 	.byte	0x04, 0x11
        /*000e*/ 	.short	(.L_22 - .L_21)
	.align		4
.L_21:
        /*0010*/ 	.word	index@($__internal_2_$__cuda_sm10x_tcgen05_guardrail_trap_unallocated_columns_being_dealloced)
        /*0014*/ 	.word	0x00000000


	//----- nvinfo : EIATTR_FRAME_SIZE
	.align		4
.L_22:
        /*0018*/ 	.byte	0x04, 0x11
        /*001a*/ 	.short	(.L_24 - .L_23)
	.align		4
.L_23:
        /*001c*/ 	.word	index@($__internal_1_$__cuda_sm10x_tcgen05_guardrail_trap_phase_invalid_during_alloc)
        /*0020*/ 	.word	0x00000000


	//----- nvinfo : EIATTR_FRAME_SIZE
	.align		4
.L_24:
        /*0024*/ 	.byte	0x04, 0x11
        /*0026*/ 	.short	(.L_26 - .L_25)
	.align		4
.L_25:
        /*0028*/ 	.word	index@($__internal_0_$__cuda_sm10x_tcgen05_guardrail_trap_col_being_dealloced_not_returned_by_alloc)
        /*002c*/ 	.word	0x00000000


	//----- nvinfo : EIATTR_FRAME_SIZE
	.align		4
.L_26:
        /*0030*/ 	.byte	0x04, 0x11
        /*0032*/ 	.short	(.L_28 - .L_27)
	.align		4
.L_27:
        /*0034*/ 	.word	index@(_ZN7cutlass13device_kernelINS_4gemm6kernel13GemmUniversalIN4cute5tupleIJiiiiEEENS1_10collective13CollectiveMmaINS1_35MainloopSm100TmaUmmaWarpSpecializedILi2ELi2ELi2ENS5_IJNS4_1CILi1EEESB_SB_EEEEENS5_IJNSA_ILi128EEENSA_ILi256EEENSA_ILi32EEEEEENS_12float_e5m2_tENS5_IJlSB_lEEESI_SJ_NS4_8TiledMMAINS4_8MMA_AtomIJNS4_10MMA_TraitsINS4_19SM100_MMA_F8F6F4_SSEJSI_SI_fSE_SF_NS4_17integral_constantINS4_4UMMA5MajorELSQ_0EEESR_NSO_INSP_7ScaleInELSS_0EEEST_EEEEEENS4_6LayoutISC_NS5_IJNSA_ILi0EEESX_SX_EEEEENS5_IJNS4_10UnderscoreES10_S10_EEEEENS4_13SM90_TMA_LOADENS4_14ComposedLayoutINS4_7SwizzleILi1ELi4ELi3EEENS4_18smem_ptr_flag_bitsILi8EEENSW_INS5_IJNSA_ILi8EEESG_EEENS5_IJSG_SB_EEEEEEEvNS4_8identityES13_S1D_vS1E_EENS_8epilogue10collective18CollectiveEpilogueINS1G_23Sm100TmaWarpSpecializedILi4ELi2ELi64ELb0ELb0EEEJSH_NS5_IJNSW_ISE_SB_EENSW_INSA_ILi64EEESB_EEEEESI_SJ_SI_SJ_NS1G_6fusion15FusionCallbacksIS1K_NS1P_17LinearCombinationISI_fSI_fLNS_15FloatRoundStyleE2EEESH_S1O_JEEENS4_5SM1004TMEM4LOAD26SM100_TMEM_LOAD_32dp32b64xES13_NS14_INS15_ILi2ELi4ELi3EEES18_NSW_INS5_IJS19_S1M_EEENS5_IJS1M_SB_EEEEEEENS4_39AutoVectorizingCopyWithAssumedAlignmentILi128EEENS4_14SM90_TMA_STOREES23_S25_S25_EEEvvEEEEvNT_6ParamsE)
        /*0038*/ 	.word	0x00000000


	//----- nvinfo : EIATTR_MIN_STACK_SIZE
	.align		4
.L_28:
        /*003c*/ 	.byte	0x04, 0x12
        /*003e*/ 	.short	(.L_30 - .L_29)
	.align		4
.L_29:
        /*0040*/ 	.word	index@(_ZN7cutlass13device_kernelINS_4gemm6kernel13GemmUniversalIN4cute5tupleIJiiiiEEENS1_10collective13CollectiveMmaINS1_35MainloopSm100TmaUmmaWarpSpecializedILi2ELi2ELi2ENS5_IJNS4_1CILi1EEESB_SB_EEEEENS5_IJNSA_ILi128EEENSA_ILi256EEENSA_ILi32EEEEEENS_12float_e5m2_tENS5_IJlSB_lEEESI_SJ_NS4_8TiledMMAINS4_8MMA_AtomIJNS4_10MMA_TraitsINS4_19SM100_MMA_F8F6F4_SSEJSI_SI_fSE_SF_NS4_17integral_constantINS4_4UMMA5MajorELSQ_0EEESR_NSO_INSP_7ScaleInELSS_0EEEST_EEEEEENS4_6LayoutISC_NS5_IJNSA_ILi0EEESX_SX_EEEEENS5_IJNS4_10UnderscoreES10_S10_EEEEENS4_13SM90_TMA_LOADENS4_14ComposedLayoutINS4_7SwizzleILi1ELi4ELi3EEENS4_18smem_ptr_flag_bitsILi8EEENSW_INS5_IJNSA_ILi8EEESG_EEENS5_IJSG_SB_EEEEEEEvNS4_8identityES13_S1D_vS1E_EENS_8epilogue10collective18CollectiveEpilogueINS1G_23Sm100TmaWarpSpecializedILi4ELi2ELi64ELb0ELb0EEEJSH_NS5_IJNSW_ISE_SB_EENSW_INSA_ILi64EEESB_EEEEESI_SJ_SI_SJ_NS1G_6fusion15FusionCallbacksIS1K_NS1P_17LinearCombinationISI_fSI_fLNS_15FloatRoundStyleE2EEESH_S1O_JEEENS4_5SM1004TMEM4LOAD26SM100_TMEM_LOAD_32dp32b64xES13_NS14_INS15_ILi2ELi4ELi3EEES18_NSW_INS5_IJS19_S1M_EEENS5_IJS1M_SB_EEEEEEENS4_39AutoVectorizingCopyWithAssumedAlignmentILi128EEENS4_14SM90_TMA_STOREES23_S25_S25_EEEvvEEEEvNT_6ParamsE)
        /*0044*/ 	.word	0x00000000
.L_30:


//--------------------- .nv.compat                --------------------------
	.section	.nv.compat,"",@"SHT_CUDA_COMPAT_INFO"
	.align	4
        /*0000*/ 	.byte	0x02, 0x09, 0x01, 0x00, 0x02, 0x02, 0x02, 0x00, 0x02, 0x05, 0x05, 0x00, 0x03, 0x07, 0x01, 0x01
        /*0010*/ 	.byte	0x02, 0x03, 0x01, 0x00, 0x02, 0x06, 0x01, 0x00, 0x04, 0x0b, 0x08, 0x00, 0x09, 0x00, 0x00, 0x00
        /*0020*/ 	.byte	0x00, 0x00, 0x00, 0x00


//--------------------- .nv.info._ZN7cutlass13device_kernelINS_4gemm6kernel13GemmUniversalIN4cute5tupleIJiiiiEEENS1_10collective13CollectiveMmaINS1_35MainloopSm100TmaUmmaWarpSpecializedILi2ELi2ELi2ENS5_IJNS4_1CILi1EEESB_SB_EEEEENS5_IJNSA_ILi128EEENSA_ILi256EEENSA_ILi32EEEEEENS_12float_e5m2_tENS5_IJlSB_lEEESI_SJ_NS4_8TiledMMAINS4_8MMA_AtomIJNS4_10MMA_TraitsINS4_19SM100_MMA_F8F6F4_SSEJSI_SI_fSE_SF_NS4_17integral_constantINS4_4UMMA5MajorELSQ_0EEESR_NSO_INSP_7ScaleInELSS_0EEEST_EEEEEENS4_6LayoutISC_NS5_IJNSA_ILi0EEESX_SX_EEEEENS5_IJNS4_10UnderscoreES10_S10_EEEEENS4_13SM90_TMA_LOADENS4_14ComposedLayoutINS4_7SwizzleILi1ELi4ELi3EEENS4_18smem_ptr_flag_bitsILi8EEENSW_INS5_IJNSA_ILi8EEESG_EEENS5_IJSG_SB_EEEEEEEvNS4_8identityES13_S1D_vS1E_EENS_8epilogue10collective18CollectiveEpilogueINS1G_23Sm100TmaWarpSpecializedILi4ELi2ELi64ELb0ELb0EEEJSH_NS5_IJNSW_ISE_SB_EENSW_INSA_ILi64EEESB_EEEEESI_SJ_SI_SJ_NS1G_6fusion15FusionCallbacksIS1K_NS1P_17LinearCombinationISI_fSI_fLNS_15FloatRoundStyleE2EEESH_S1O_JEEENS4_5SM1004TMEM4LOAD26SM100_TMEM_LOAD_32dp32b64xES13_NS14_INS15_ILi2ELi4ELi3EEES18_NSW_INS5_IJS19_S1M_EEENS5_IJS1M_SB_EEEEEEENS4_39AutoVectorizingCopyWithAssumedAlignmentILi128EEENS4_14SM90_TMA_STOREES23_S25_S25_EEEvvEEEEvNT_6ParamsE --------------------------
	.section	.nv.info._ZN7cutlass13device_kernelINS_4gemm6kernel13GemmUniversalIN4cute5tupleIJiiiiEEENS1_10collective13CollectiveMmaINS1_35MainloopSm100TmaUmmaWarpSpecializedILi2ELi2ELi2ENS5_IJNS4_1CILi1EEESB_SB_EEEEENS5_IJNSA_ILi128EEENSA_ILi256EEENSA_ILi32EEEEEENS_12float_e5m2_tENS5_IJlSB_lEEESI_SJ_NS4_8TiledMMAINS4_8MMA_AtomIJNS4_10MMA_TraitsINS4_19SM100_MMA_F8F6F4_SSEJSI_SI_fSE_SF_NS4_17integral_constantINS4_4UMMA5MajorELSQ_0EEESR_NSO_INSP_7ScaleInELSS_0EEEST_EEEEEENS4_6LayoutISC_NS5_IJNSA_ILi0EEESX_SX_EEEEENS5_IJNS4_10UnderscoreES10_S10_EEEEENS4_13SM90_TMA_LOADENS4_14ComposedLayoutINS4_7SwizzleILi1ELi4ELi3EEENS4_18smem_ptr_flag_bitsILi8EEENSW_INS5_IJNSA_ILi8EEESG_EEENS5_IJSG_SB_EEEEEEEvNS4_8identityES13_S1D_vS1E_EENS_8epilogue10collective18CollectiveEpilogueINS1G_23Sm100TmaWarpSpecializedILi4ELi2ELi64ELb0ELb0EEEJSH_NS5_IJNSW_ISE_SB_EENSW_INSA_ILi64EEESB_EEEEESI_SJ_SI_SJ_NS1G_6fusion15FusionCallbacksIS1K_NS1P_17LinearCombinationISI_fSI_fLNS_15FloatRoundStyleE2EEESH_S1O_JEEENS4_5SM1004TMEM4LOAD26SM100_TMEM_LOAD_32dp32b64xES13_NS14_INS15_ILi2ELi4ELi3EEES18_NSW_INS5_IJS19_S1M_EEENS5_IJS1M_SB_EEEEEEENS4_39AutoVectorizingCopyWithAssumedAlignmentILi128EEENS4_14SM90_TMA_STOREES23_S25_S25_EEEvvEEEEvNT_6ParamsE,"",@"SHT_CUDA_INFO"
	.sectionflags	@""
	.align	4


	//----- nvinfo : EIATTR_CUDA_API_VERSION
	.align		4
        /*0000*/ 	.byte	0x04, 0x37
        /*0002*/ 	.short	(.L_32 - .L_31)
.L_31:
        /*0004*/ 	.word	0x00000082


	//----- nvinfo : EIATTR_KPARAM_INFO
	.align		4
.L_32:
        /*0008*/ 	.byte	0x04, 0x17
        /*000a*/ 	.short	(.L_34 - .L_33)
.L_33:
        /*000c*/ 	.word	0x00000000
        /*0010*/ 	.short	0x0000
        /*0012*/ 	.short	0x0000
        /*0014*/ 	.byte	0x00, 0xf0, 0x01, 0x20


	//----- nvinfo : EIATTR_AT_ENTRY_FRAGMENTS
	.align		4
.L_34:
        /*0018*/ 	.byte	0x04, 0x4f
        /*001a*/ 	.short	(.L_36 - .L_35)


	//   ....[0]....
.L_35:
        /*001c*/ 	.word	0x00000006


	//----- nvinfo : EIATTR_RESERVED_SMEM_USED
	.align		4
.L_36:
        /*0020*/ 	.byte	0x01, 0x41
	.zero		2


	//----- nvinfo : EIATTR_SPARSE_MMA_MASK
	.align		4
        /*0024*/ 	.byte	0x03, 0x50
        /*0026*/ 	.short	0x0000


	//----- nvinfo : EIATTR_TCGEN05_1CTA_USED
	.align		4
        /*0028*/ 	.byte	0x01, 0x51
	.zero		2


	//----- nvinfo : EIATTR_MAXREG_COUNT
	.align		4
        /*002c*/ 	.byte	0x03, 0x1b
        /*002e*/ 	.short	0x00ff


	//----- nvinfo : EIATTR_NUM_BARRIERS
	.align		4
        /*0030*/ 	.byte	0x02, 0x4c
        /*0032*/ 	.byte	0x07
	.zero		1


	//----- nvinfo : EIATTR_EXTERNS
	.align		4
        /*0034*/ 	.byte	0x04, 0x0f
        /*0036*/ 	.short	(.L_38 - .L_37)


	//   ....[0]....
	.align		4
.L_37:
        /*0038*/ 	.word	index@(__assertfail)


	//----- nvinfo : EIATTR_MERCURY_ISA_VERSION
	.align		4
.L_38:
        /*003c*/ 	.byte	0x03, 0x5f
        /*003e*/ 	.short	0x0101


	//----- nvinfo : EIATTR_INT_WARP_WIDE_INSTR_OFFSETS
	.align		4
        /*0040*/ 	.byte	0x04, 0x31
        /*0042*/ 	.short	(.L_40 - .L_39)


	//   ....[0]....
.L_39:
        /*0044*/ 	.word	0x00001d60


	//   ....[1]....
        /*0048*/ 	.word	0x00003420


	//   ....[2]....
        /*004c*/ 	.word	0x00003440


	//   ....[3]....
        /*0050*/ 	.word	0x00003470


	//   ....[4]....
        /*0054*/ 	.word	0x00003db0


	//   ....[5]....
        /*0058*/ 	.word	0x00003e20


	//   ....[6]....
        /*005c*/ 	.word	0x00003f00


	//   ....[7]....
        /*0060*/ 	.word	0x00003f80


	//   ....[8]....
        /*0064*/ 	.word	0x00004090


	//   ....[9]....
        /*0068*/ 	.word	0x00004120


	//   ....[10]....
        /*006c*/ 	.word	0x00004300


	//   ....[11]....
        /*0070*/ 	.word	0x00004460


	//----- nvinfo : EIATTR_COOP_GROUP_MASK_REGIDS
	.align		4
.L_40:
        /*0074*/ 	.byte	0x04, 0x29
        /*0076*/ 	.short	(.L_42 - .L_41)


	//   ....[0]....
.L_41:
        /*0078*/ 	.word	0xffffffff


	//   ....[1]....
        /*007c*/ 	.word	0xffffffff


	//   ....[2]....
        /*0080*/ 	.word	0xffffffff


	//   ....[3]....
        /*0084*/ 	.word	0xffffffff


	//   ....[4]....
        /*0088*/ 	.word	0xffffffff


	//   ....[5]....
        /*008c*/ 	.word	0xffffffff


	//   ....[6]....
        /*0090*/ 	.word	0xffffffff


	//   ....[7]....
        /*0094*/ 	.word	0xffffffff


	//   ....[8]....
        /*0098*/ 	.word	0xffffffff


	//   ....[9]....
        /*009c*/ 	.word	0xffffffff


	//   ....[10]....
        /*00a0*/ 	.word	0xffffffff


	//   ....[11]....
        /*00a4*/ 	.word	0xffffffff


	//   ....[12]....
        /*00a8*/ 	.word	0xffffffff


	//----- nvinfo : EIATTR_COOP_GROUP_INSTR_OFFSETS
	.align		4
.L_42:
        /*00ac*/ 	.byte	0x04, 0x28
        /*00ae*/ 	.short	(.L_44 - .L_43)


	//   ....[0]....
.L_43:
        /*00b0*/ 	.word	0x00000090


	//   ....[1]....
        /*00b4*/ 	.word	0x000004d0


	//   ....[2]....
        /*00b8*/ 	.word	0x00000600


	//   ....[3]....
        /*00bc*/ 	.word	0x000007a0


	//   ....[4]....
        /*00c0*/ 	.word	0x000008a0


	//   ....[5]....
        /*00c4*/ 	.word	0x00000a10


	//   ....[6]....
        /*00c8*/ 	.word	0x00000b70


	//   ....[7]....
        /*00cc*/ 	.word	0x00001c40


	//   ....[8]....
        /*00d0*/ 	.word	0x00002900


	//   ....[9]....
        /*00d4*/ 	.word	0x00002b10


	//   ....[10]....
        /*00d8*/ 	.word	0x00002b40


	//   ....[11]....
        /*00dc*/ 	.word	0x00003300


	//   ....[12]....
        /*00e0*/ 	.word	0x00003530


	//----- nvinfo : EIATTR_VRC_CTA_INIT_COUNT
	.align		4
.L_44:
        /*00e4*/ 	.byte	0x02, 0x4a
        /*00e6*/ 	.byte	0x80
	.zero		1


	//----- nvinfo : EIATTR_SYSCALL_OFFSETS
	.align		4
        /*00e8*/ 	.byte	0x04, 0x46
        /*00ea*/ 	.short	(.L_46 - .L_45)


	//   ....[0]....
.L_45:
        /*00ec*/ 	.word	0x00004ed0


	//   ....[1]....
        /*00f0*/ 	.word	0x00005010


	//   ....[2]....
        /*00f4*/ 	.word	0x00005870


	//   ....[3]....
        /*00f8*/ 	.word	0x00006e90


	//   ....[4]....
        /*00fc*/ 	.word	0x00008440


	//   ....[5]....
        /*0100*/ 	.word	0x00009a10


	//----- nvinfo : EIATTR_MBARRIER_INSTR_OFFSETS
	.align		4
.L_46:
        /*0104*/ 	.byte	0x04, 0x39
        /*0106*/ 	.short	(.L_48 - .L_47)


	//   ....[0]....
.L_47:
        /*0108*/ 	.word	0x000005b0
        /*010c*/ 	.word	0x000000ff
        /*0110*/ 	.word	0x00000000
        /*0114*/ 	.short	0x0100
        /*0116*/ 	.byte	0x05
	.zero		1


	//   ....[1]....
        /*0118*/ 	.word	0x000005c0
        /*011c*/ 	.word	0x000000ff
        /*0120*/ 	.word	0x00000010
        /*0124*/ 	.short	0x0100
        /*0126*/ 	.byte	0x05
	.zero		1


	//   ....[2]....
        /*0128*/ 	.word	0x000005d0
        /*012c*/ 	.word	0x000000ff
        /*0130*/ 	.word	0x00000008
        /*0134*/ 	.short	0x0100
        /*0136*/ 	.byte	0x05
	.zero		1


	//   ....[3]....
        /*0138*/ 	.word	0x000005e0
        /*013c*/ 	.word	0x000000ff
        /*0140*/ 	.word	0x00000018
        /*0144*/ 	.short	0x0100
        /*0146*/ 	.byte	0x05
	.zero		1


	//   ....[4]....
        /*0148*/ 	.word	0x00000710
        /*014c*/ 	.word	0x000000ff
        /*0150*/ 	.word	0x00000020
        /*0154*/ 	.short	0x0100
        /*0156*/ 	.byte	0x07
	.zero		1


	//   ....[5]....
        /*0158*/ 	.word	0x00000720
        /*015c*/ 	.word	0x000000ff
        /*0160*/ 	.word	0x00000040
        /*0164*/ 	.short	0x0100
        /*0166*/ 	.byte	0x07
	.zero		1


	//   ....[6]....
        /*0168*/ 	.word	0x00000730
        /*016c*/ 	.word	0x000000ff
        /*0170*/ 	.word	0x00000028
        /*0174*/ 	.short	0x0100
        /*0176*/ 	.byte	0x07
	.zero		1


	//   ....[7]....
        /*0178*/ 	.word	0x00000740
        /*017c*/ 	.word	0x000000ff
        /*0180*/ 	.word	0x00000048
        /*0184*/ 	.short	0x0100
        /*0186*/ 	.byte	0x07
	.zero		1


	//   ....[8]....
        /*0188*/ 	.word	0x00000750
        /*018c*/ 	.word	0x000000ff
        /*0190*/ 	.word	0x00000030
        /*0194*/ 	.short	0x0100
        /*0196*/ 	.byte	0x07
	.zero		1


	//   ....[9]....
        /*0198*/ 	.word	0x00000760
        /*019c*/ 	.word	0x000000ff
        /*01a0*/ 	.word	0x00000050
        /*01a4*/ 	.short	0x0100
        /*01a6*/ 	.byte	0x07
	.zero		1


	//   ....[10]....
        /*01a8*/ 	.word	0x00000770
        /*01ac*/ 	.word	0x000000ff
        /*01b0*/ 	.word	0x00000038
        /*01b4*/ 	.short	0x0100
        /*01b6*/ 	.byte	0x07
	.zero		1


	//   ....[11]....
        /*01b8*/ 	.word	0x00000780
        /*01bc*/ 	.word	0x000000ff
        /*01c0*/ 	.word	0x00000058
        /*01c4*/ 	.short	0x0100
        /*01c6*/ 	.byte	0x07
	.zero		1


	//   ....[12]....
        /*01c8*/ 	.word	0x00000870
        /*01cc*/ 	.word	0x000000ff
        /*01d0*/ 	.word	0x00000060
        /*01d4*/ 	.short	0x0100
        /*01d6*/ 	.byte	0x05
	.zero		1


	//   ....[13]....
        /*01d8*/ 	.word	0x00000880
        /*01dc*/ 	.word	0x000000ff
        /*01e0*/ 	.word	0x00000068
        /*01e4*/ 	.short	0x0100
        /*01e6*/ 	.byte	0x05
	.zero		1


	//   ....[14]....
        /*01e8*/ 	.word	0x000009c0
        /*01ec*/ 	.word	0x000000ff
        /*01f0*/ 	.word	0x00000070
        /*01f4*/ 	.short	0x0100
        /*01f6*/ 	.byte	0x05
	.zero		1


	//   ....[15]....
        /*01f8*/ 	.word	0x000009d0
        /*01fc*/ 	.word	0x000000ff
        /*0200*/ 	.word	0x00000080
        /*0204*/ 	.short	0x0100
        /*0206*/ 	.byte	0x05
	.zero		1


	//   ....[16]....
        /*0208*/ 	.word	0x000009e0
        /*020c*/ 	.word	0x000000ff
        /*0210*/ 	.word	0x00000078
        /*0214*/ 	.short	0x0100
        /*0216*/ 	.byte	0x05
	.zero		1


	//   ....[17]....
        /*0218*/ 	.word	0x000009f0
        /*021c*/ 	.word	0x000000ff
        /*0220*/ 	.word	0x00000088
        /*0224*/ 	.short	0x0100
        /*0226*/ 	.byte	0x05
	.zero		1


	//   ....[18]....
        /*0228*/ 	.word	0x00000b20
        /*022c*/ 	.word	0x000000ff
        /*0230*/ 	.word	0x00000090
        /*0234*/ 	.short	0x0100
        /*0236*/ 	.byte	0x07
	.zero		1


	//   ....[19]....
        /*0238*/ 	.word	0x00000b30
        /*023c*/ 	.word	0x000000ff
        /*0240*/ 	.word	0x000000a0
        /*0244*/ 	.short	0x0100
        /*0246*/ 	.byte	0x07
	.zero		1


	//   ....[20]....
        /*0248*/ 	.word	0x00000b40
        /*024c*/ 	.word	0x000000ff
        /*0250*/ 	.word	0x00000098
        /*0254*/ 	.short	0x0100
        /*0256*/ 	.byte	0x07
	.zero		1


	//   ....[21]....
        /*0258*/ 	.word	0x00000b50
        /*025c*/ 	.word	0x000000ff
        /*0260*/ 	.word	0x000000a8
        /*0264*/ 	.short	0x0100
        /*0266*/ 	.byte	0x07
	.zero		1


	//   ....[22]....
        /*0268*/ 	.word	0x00000c40
        /*026c*/ 	.word	0x000000ff
        /*0270*/ 	.word	0x000000b0
        /*0274*/ 	.short	0x0100
        /*0276*/ 	.byte	0x05
	.zero		1


	//   ....[23]....
        /*0278*/ 	.word	0x00000c50
        /*027c*/ 	.word	0x000000ff
        /*0280*/ 	.word	0x000000c0
        /*0284*/ 	.short	0x0100
        /*0286*/ 	.byte	0x05
	.zero		1


	//   ....[24]....
        /*0288*/ 	.word	0x00000c60
        /*028c*/ 	.word	0x000000ff
        /*0290*/ 	.word	0x000000b8
        /*0294*/ 	.short	0x0100
        /*0296*/ 	.byte	0x05
	.zero		1


	//   ....[25]....
        /*0298*/ 	.word	0x00000c70
        /*029c*/ 	.word	0x000000ff
        /*02a0*/ 	.word	0x000000c8
        /*02a4*/ 	.short	0x0100
        /*02a6*/ 	.byte	0x05
	.zero		1


	//   ....[26]....
        /*02a8*/ 	.word	0x00001540
        /*02ac*/ 	.word	0x00000003
        /*02b0*/ 	.word	0x000000c0
        /*02b4*/ 	.short	0x010a
        /*02b6*/ 	.byte	0xff
	.zero		1


	//   ....[27]....
        /*02b8*/ 	.word	0x00001570
        /*02bc*/ 	.word	0x00000003
        /*02c0*/ 	.word	0x000000b0
        /*02c4*/ 	.short	0x0101
        /*02c6*/ 	.byte	0xff
	.zero		1


	//   ....[28]....
        /*02c8*/ 	.word	0x00001640
        /*02cc*/ 	.word	0x000000ff
        /*02d0*/ 	.word	0x00000010
        /*02d4*/ 	.short	0x010a
        /*02d6*/ 	.byte	0x08
	.zero		1


	//   ....[29]....
        /*02d8*/ 	.word	0x000016e0
        /*02dc*/ 	.word	0x000000ff
        /*02e0*/ 	.word	0x00000010
        /*02e4*/ 	.short	0x010a
        /*02e6*/ 	.byte	0x21
	.zero		1


	//   ....[30]....
        /*02e8*/ 	.word	0x00001830
        /*02ec*/ 	.word	0x000000ff
        /*02f0*/ 	.word	0x00000010
        /*02f4*/ 	.short	0x010a
        /*02f6*/ 	.byte	0x08
	.zero		1


	//   ....[31]....
        /*02f8*/ 	.word	0x00001940
        /*02fc*/ 	.word	0x000000ff
        /*0300*/ 	.word	0x00000068
        /*0304*/ 	.short	0x0101
        /*0306*/ 	.byte	0x04
	.zero		1


	//   ....[32]....
        /*0308*/ 	.word	0x00001960
        /*030c*/ 	.word	0x000000ff
        /*0310*/ 	.word	0x00000010
        /*0314*/ 	.short	0x010a
        /*0316*/ 	.byte	0x08
	.zero		1


	//   ....[33]....
        /*0318*/ 	.word	0x000019e0
        /*031c*/ 	.word	0x000000ff
        /*0320*/ 	.word	0x00000010
        /*0324*/ 	.short	0x010a
        /*0326*/ 	.byte	0x11
	.zero		1


	//   ....[34]....
        /*0328*/ 	.word	0x00001b30
        /*032c*/ 	.word	0x000000ff
        /*0330*/ 	.word	0x00000010
        /*0334*/ 	.short	0x010a
        /*0336*/ 	.byte	0x08
	.zero		1


	//   ....[35]....
        /*0338*/ 	.word	0x00001c70
        /*033c*/ 	.word	0x00000002
        /*0340*/ 	.word	0x00000070
        /*0344*/ 	.short	0x010a
        /*0346*/ 	.byte	0xff
	.zero		1


	//   ....[36]....
        /*0348*/ 	.word	0x00001d30
        /*034c*/ 	.word	0x00000002
        /*0350*/ 	.word	0x00000000
        /*0354*/ 	.short	0x0101
        /*0356*/ 	.byte	0xff
	.zero		1


	//   ....[37]....
        /*0358*/ 	.word	0x00002290
        /*035c*/ 	.word	0x000000ff
        /*0360*/ 	.word	0x00000000
        /*0364*/ 	.short	0x010a
        /*0366*/ 	.byte	0x04
	.zero		1


	//   ....[38]....
        /*0368*/ 	.word	0x00002330
        /*036c*/ 	.word	0x00000000
        /*0370*/ 	.word	0x00000000
        /*0374*/ 	.short	0x010a
        /*0376*/ 	.byte	0xff
	.zero		1


	//   ....[39]....
        /*0378*/ 	.word	0x00002450
        /*037c*/ 	.word	0x00000000
        /*0380*/ 	.word	0x000000b0
        /*0384*/ 	.short	0x010a
        /*0386*/ 	.byte	0xff
	.zero		1


	//   ....[40]....
        /*0388*/ 	.word	0x000024b0
        /*038c*/ 	.word	0x00000004
        /*0390*/ 	.word	0x00000000
        /*0394*/ 	.short	0x0101
        /*0396*/ 	.byte	0xff
	.zero		1


	//   ....[41]....
        /*0398*/ 	.word	0x000024d0
        /*039c*/ 	.word	0x000000ff
        /*03a0*/ 	.word	0x00000080
        /*03a4*/ 	.short	0x010a
        /*03a6*/ 	.byte	0x05
	.zero		1


	//   ....[42]....
        /*03a8*/ 	.word	0x000025f0
        /*03ac*/ 	.word	0x00000000
        /*03b0*/ 	.word	0x00000070
        /*03b4*/ 	.short	0x010a
        /*03b6*/ 	.byte	0xff
	.zero		1


	//   ....[43]....
        /*03b8*/ 	.word	0x00002700
        /*03bc*/ 	.word	0x00000000
        /*03c0*/ 	.word	0x00000000
        /*03c4*/ 	.short	0x0101
        /*03c6*/ 	.byte	0xff
	.zero		1


	//   ....[44]....
        /*03c8*/ 	.word	0x00002790
        /*03cc*/ 	.word	0x000000ff
        /*03d0*/ 	.word	0x00000080
        /*03d4*/ 	.short	0x0106
        /*03d6*/ 	.byte	0x05
	.zero		1


	//   ....[45]....
        /*03d8*/ 	.word	0x000027b0
        /*03dc*/ 	.word	0x000000ff
        /*03e0*/ 	.word	0x00000080
        /*03e4*/ 	.short	0x010a
        /*03e6*/ 	.byte	0x05
	.zero		1


	//   ....[46]....
        /*03e8*/ 	.word	0x00002840
        /*03ec*/ 	.word	0x000000ff
        /*03f0*/ 	.word	0x00000080
        /*03f4*/ 	.short	0x0106
        /*03f6*/ 	.byte	0x04
	.zero		1


	//   ....[47]....
        /*03f8*/ 	.word	0x00002880
        /*03fc*/ 	.word	0x00000000
        /*0400*/ 	.word	0x00000080
        /*0404*/ 	.short	0x010a
        /*0406*/ 	.byte	0xff
	.zero		1


	//   ....[48]....
        /*0408*/ 	.word	0x00002d60
        /*040c*/ 	.word	0x00000000
        /*0410*/ 	.word	0x00000070
        /*0414*/ 	.short	0x010a
        /*0416*/ 	.byte	0xff
	.zero		1


	//   ....[49]....
        /*0418*/ 	.word	0x00002e60
        /*041c*/ 	.word	0x00000003
        /*0420*/ 	.word	0x00000000
        /*0424*/ 	.short	0x0101
        /*0426*/ 	.byte	0xff
	.zero		1


	//   ....[50]....
        /*0428*/ 	.word	0x00002e70
        /*042c*/ 	.word	0x000000ff
        /*0430*/ 	.word	0x00000000
        /*0434*/ 	.short	0x010a
        /*0436*/ 	.byte	0x04
	.zero		1


	//   ....[51]....
        /*0438*/ 	.word	0x00002e90
        /*043c*/ 	.word	0x000000ff
        /*0440*/ 	.word	0x000000a0
        /*0444*/ 	.short	0x010a
        /*0446*/ 	.byte	0x09
	.zero		1


	//   ....[52]....
        /*0448*/ 	.word	0x00002f70
        /*044c*/ 	.word	0x000000ff
        /*0450*/ 	.word	0x00000000
        /*0454*/ 	.short	0x010a
        /*0456*/ 	.byte	0x07
	.zero		1


	//   ....[53]....
        /*0458*/ 	.word	0x000030a0
        /*045c*/ 	.word	0x000000ff
        /*0460*/ 	.word	0x00000000
        /*0464*/ 	.short	0x010a
        /*0466*/ 	.byte	0x04
	.zero		1


	//   ....[54]....
        /*0468*/ 	.word	0x00003250
        /*046c*/ 	.word	0x000000ff
        /*0470*/ 	.word	0x00000000
        /*0474*/ 	.short	0x010a
        /*0476*/ 	.byte	0x05
	.zero		1


	//   ....[55]....
        /*0478*/ 	.word	0x000032e0
        /*047c*/ 	.word	0x000000ff
        /*0480*/ 	.word	0x00000000
        /*0484*/ 	.short	0x010a
        /*0486*/ 	.byte	0x07
	.zero		1


	//   ....[56]....
        /*0488*/ 	.word	0x00003760
        /*048c*/ 	.word	0x00000000
        /*0490*/ 	.word	0x00000070
        /*0494*/ 	.short	0x010a
        /*0496*/ 	.byte	0xff
	.zero		1


	//   ....[57]....
        /*0498*/ 	.word	0x00003820
        /*049c*/ 	.word	0x00000000
        /*04a0*/ 	.word	0x00000000
        /*04a4*/ 	.short	0x0101
        /*04a6*/ 	.byte	0xff
	.zero		1


	//   ....[58]....
        /*04a8*/ 	.word	0x00003b40
        /*04ac*/ 	.word	0x000000ff
        /*04b0*/ 	.word	0x00000068
        /*04b4*/ 	.short	0x010a
        /*04b6*/ 	.byte	0x07
	.zero		1


	//   ....[59]....
        /*04b8*/ 	.word	0x00003d30
        /*04bc*/ 	.word	0x000000ff
        /*04c0*/ 	.word	0x00000040
        /*04c4*/ 	.short	0x010a
        /*04c6*/ 	.byte	0x07
	.zero		1


	//   ....[60]....
        /*04c8*/ 	.word	0x00003ea0
        /*04cc*/ 	.word	0x000000ff
        /*04d0*/ 	.word	0x00000020
        /*04d4*/ 	.short	0x010b
        /*04d6*/ 	.byte	0x07
	.zero		1


	//   ....[61]....
        /*04d8*/ 	.word	0x00003eb0
        /*04dc*/ 	.word	0x000000ff
        /*04e0*/ 	.word	0x00000000
        /*04e4*/ 	.short	0x0101
        /*04e6*/ 	.byte	0x08
	.zero		1


	//   ....[62]....
        /*04e8*/ 	.word	0x00003ed0
        /*04ec*/ 	.word	0x000000ff
        /*04f0*/ 	.word	0x00000048
        /*04f4*/ 	.short	0x010a
        /*04f6*/ 	.byte	0x07
	.zero		1


	//   ....[63]....
        /*04f8*/ 	.word	0x00004030
        /*04fc*/ 	.word	0x000000ff
        /*0500*/ 	.word	0x00000028
        /*0504*/ 	.short	0x010b
        /*0506*/ 	.byte	0x07
	.zero		1


	//   ....[64]....
        /*0508*/ 	.word	0x00004040
        /*050c*/ 	.word	0x000000ff
        /*0510*/ 	.word	0x00000000
        /*0514*/ 	.short	0x0101
        /*0516*/ 	.byte	0x08
	.zero		1


	//   ....[65]....
        /*0518*/ 	.word	0x00004050
        /*051c*/ 	.word	0x000000ff
        /*0520*/ 	.word	0x00000050
        /*0524*/ 	.short	0x010a
        /*0526*/ 	.byte	0x07
	.zero		1


	//   ....[66]....
        /*0528*/ 	.word	0x000041f0
        /*052c*/ 	.word	0x000000ff
        /*0530*/ 	.word	0x00000030
        /*0534*/ 	.short	0x010b
        /*0536*/ 	.byte	0x07
	.zero		1


	//   ....[67]....
        /*0538*/ 	.word	0x00004260
        /*053c*/ 	.word	0x000000ff
        /*0540*/ 	.word	0x00000000
        /*0544*/ 	.short	0x0101
        /*0546*/ 	.byte	0x08
	.zero		1


	//   ....[68]....
        /*0548*/ 	.word	0x00004290
        /*054c*/ 	.word	0x000000ff
        /*0550*/ 	.word	0x00000058
        /*0554*/ 	.short	0x010a
        /*0556*/ 	.byte	0x07
	.zero		1


	//   ....[69]....
        /*0558*/ 	.word	0x000044a0
        /*055c*/ 	.word	0x000000ff
        /*0560*/ 	.word	0x00000038
        /*0564*/ 	.short	0x010b
        /*0566*/ 	.byte	0x07
	.zero		1


	//   ....[70]....
        /*0568*/ 	.word	0x000044c0
        /*056c*/ 	.word	0x000000ff
        /*0570*/ 	.word	0x00000000
        /*0574*/ 	.short	0x0101
        /*0576*/ 	.byte	0x0d
	.zero		1


	//   ....[71]....
        /*0578*/ 	.word	0x000044f0
        /*057c*/ 	.word	0x000000ff
        /*0580*/ 	.word	0x00000040
        /*0584*/ 	.short	0x010a
        /*0586*/ 	.byte	0x07
	.zero		1


	//   ....[72]....
        /*0588*/ 	.word	0x00004510
        /*058c*/ 	.word	0x000000ff
        /*0590*/ 	.word	0x00000048
        /*0594*/ 	.short	0x010a
        /*0596*/ 	.byte	0x07
	.zero		1


	//   ....[73]....
        /*0598*/ 	.word	0x00004530
        /*059c*/ 	.word	0x000000ff
        /*05a0*/ 	.word	0x00000050
        /*05a4*/ 	.short	0x010a
        /*05a6*/ 	.byte	0x07
	.zero		1


	//   ....[74]....
        /*05a8*/ 	.word	0x00004570
        /*05ac*/ 	.word	0x00000000
        /*05b0*/ 	.word	0x00000058
        /*05b4*/ 	.short	0x010a
        /*05b6*/ 	.byte	0xff
	.zero		1


	//   ....[75]....
        /*05b8*/ 	.word	0x000048a0
        /*05bc*/ 	.word	0x00000000
        /*05c0*/ 	.word	0x00000070
        /*05c4*/ 	.short	0x010a
        /*05c6*/ 	.byte	0xff
	.zero		1


	//   ....[76]....
        /*05c8*/ 	.word	0x000049b0
        /*05cc*/ 	.word	0x00000000
        /*05d0*/ 	.word	0x00000000
        /*05d4*/ 	.short	0x0101
        /*05d6*/ 	.byte	0xff
	.zero		1


	//   ....[77]....
        /*05d8*/ 	.word	0x00005410
        /*05dc*/ 	.word	0x00000003
        /*05e0*/ 	.word	0x00000020
        /*05e4*/ 	.short	0x010a
        /*05e6*/ 	.byte	0xff
	.zero		1


	//   ....[78]....
        /*05e8*/ 	.word	0x00005450
        /*05ec*/ 	.word	0x000000c1
        /*05f0*/ 	.word	0x00000090
        /*05f4*/ 	.short	0x010a
        /*05f6*/ 	.byte	0xff
	.zero		1


	//   ....[79]....
        /*05f8*/ 	.word	0x00005580
        /*05fc*/ 	.word	0x00000003
        /*0600*/ 	.word	0x00000020
        /*0604*/ 	.short	0x010a
        /*0606*/ 	.byte	0xff
	.zero		1


	//   ....[80]....
        /*0608*/ 	.word	0x000056e0
        /*060c*/ 	.word	0x00000000
        /*0610*/ 	.word	0x00000000
        /*0614*/ 	.short	0x0101
        /*0616*/ 	.byte	0xff
	.zero		1


	//   ....[81]....
        /*0618*/ 	.word	0x00005740
        /*061c*/ 	.word	0x000000c1
        /*0620*/ 	.word	0x00000090
        /*0624*/ 	.short	0x010a
        /*0626*/ 	.byte	0xff
	.zero		1


	//   ....[82]....
        /*0628*/ 	.word	0x00006af0
        /*062c*/ 	.word	0x000000cc
        /*0630*/ 	.word	0x00000020
        /*0634*/ 	.short	0x010a
        /*0636*/ 	.byte	0xff
	.zero		1


	//   ....[83]....
        /*0638*/ 	.word	0x00006bc0
        /*063c*/ 	.word	0x000000cc
        /*0640*/ 	.word	0x00000020
        /*0644*/ 	.short	0x010a
        /*0646*/ 	.byte	0xff
	.zero		1


	//   ....[84]....
        /*0648*/ 	.word	0x00006d00
        /*064c*/ 	.word	0x00000003
        /*0650*/ 	.word	0x00000000
        /*0654*/ 	.short	0x0101
        /*0656*/ 	.byte	0xff
	.zero		1


	//   ....[85]....
        /*0658*/ 	.word	0x000080a0
        /*065c*/ 	.word	0x00000000
        /*0660*/ 	.word	0x00000020
        /*0664*/ 	.short	0x010a
        /*0666*/ 	.byte	0xff
	.zero		1


	//   ....[86]....
        /*0668*/ 	.word	0x00008170
        /*066c*/ 	.word	0x00000000
        /*0670*/ 	.word	0x00000020
        /*0674*/ 	.short	0x010a
        /*0676*/ 	.byte	0xff
	.zero		1


	//   ....[87]....
        /*0678*/ 	.word	0x000082d0
        /*067c*/ 	.word	0x00000000
        /*0680*/ 	.word	0x00000000
        /*0684*/ 	.short	0x0101
        /*0686*/ 	.byte	0xff
	.zero		1


	//   ....[88]....
        /*0688*/ 	.word	0x00009680
        /*068c*/ 	.word	0x00000000
        /*0690*/ 	.word	0x00000020
        /*0694*/ 	.short	0x010a
        /*0696*/ 	.byte	0xff
	.zero		1


	//   ....[89]....
        /*0698*/ 	.word	0x00009750
        /*069c*/ 	.word	0x00000000
        /*06a0*/ 	.word	0x00000020
        /*06a4*/ 	.short	0x010a
        /*06a6*/ 	.byte	0xff
	.zero		1


	//   ....[90]....
        /*06a8*/ 	.word	0x000098b0
        /*06ac*/ 	.word	0x00000000
        /*06b0*/ 	.word	0x00000000
        /*06b4*/ 	.short	0x0101
        /*06b6*/ 	.byte	0xff
	.zero		1


	//   ....[91]....
        /*06b8*/ 	.word	0x00009da0
        /*06bc*/ 	.word	0x000000ff
        /*06c0*/ 	.word	0x00000000
        /*06c4*/ 	.short	0x0101
        /*06c6*/ 	.byte	0x05
	.zero		1


	//   ....[92]....
        /*06c8*/ 	.word	0x0000ad20
        /*06cc*/ 	.word	0x00000003
        /*06d0*/ 	.word	0x000000c0
        /*06d4*/ 	.short	0x010a
        /*06d6*/ 	.byte	0xff
	.zero		1


	//   ....[93]....
        /*06d8*/ 	.word	0x0000ad80
        /*06dc*/ 	.word	0x00000002
        /*06e0*/ 	.word	0x00000010
        /*06e4*/ 	.short	0x010a
        /*06e6*/ 	.byte	0xff
	.zero		1


	//   ....[94]....
        /*06e8*/ 	.word	0x0000ade0
        /*06ec*/ 	.word	0x00000002
        /*06f0*/ 	.word	0x00000010
        /*06f4*/ 	.short	0x010a
        /*06f6*/ 	.byte	0xff
	.zero		1


	//   ....[95]....
        /*06f8*/ 	.word	0x0000ae30
        /*06fc*/ 	.word	0x00000002
        /*0700*/ 	.word	0x00000070
        /*0704*/ 	.short	0x010a
        /*0706*/ 	.byte	0xff
	.zero		1


	//   ....[96]....
        /*0708*/ 	.word	0x0000ae90
        /*070c*/ 	.word	0x00000000
        /*0710*/ 	.word	0x00000000
        /*0714*/ 	.short	0x010a
        /*0716*/ 	.byte	0xff
	.zero		1


	//   ....[97]....
        /*0718*/ 	.word	0x0000aee0
        /*071c*/ 	.word	0x00000000
        /*0720*/ 	.word	0x000000b0
        /*0724*/ 	.short	0x010a
        /*0726*/ 	.byte	0xff
	.zero		1


	//   ....[98]....
        /*0728*/ 	.word	0x0000af40
        /*072c*/ 	.word	0x00000000
        /*0730*/ 	.word	0x00000080
        /*0734*/ 	.short	0x010a
        /*0736*/ 	.byte	0xff
	.zero		1


	//   ....[99]....
        /*0738*/ 	.word	0x0000af90
        /*073c*/ 	.word	0x00000000
        /*0740*/ 	.word	0x00000070
        /*0744*/ 	.short	0x010a
        /*0746*/ 	.byte	0xff
	.zero		1


	//   ....[100]....
        /*0748*/ 	.word	0x0000aff0
        /*074c*/ 	.word	0x00000000
        /*0750*/ 	.word	0x00000080
        /*0754*/ 	.short	0x010a
        /*0756*/ 	.byte	0xff
	.zero		1


	//   ....[101]....
        /*0758*/ 	.word	0x0000b040
        /*075c*/ 	.word	0x00000000
        /*0760*/ 	.word	0x00000070
        /*0764*/ 	.short	0x010a
        /*0766*/ 	.byte	0xff
	.zero		1


	//   ....[102]....
        /*0768*/ 	.word	0x0000b0a0
        /*076c*/ 	.word	0x00000003
        /*0770*/ 	.word	0x000000a0
        /*0774*/ 	.short	0x010a
        /*0776*/ 	.byte	0xff
	.zero		1


	//   ....[103]....
        /*0778*/ 	.word	0x0000b100
        /*077c*/ 	.word	0x00000000
        /*0780*/ 	.word	0x00000000
        /*0784*/ 	.short	0x010a
        /*0786*/ 	.byte	0xff
	.zero		1


	//   ....[104]....
        /*0788*/ 	.word	0x0000b160
        /*078c*/ 	.word	0x00000000
        /*0790*/ 	.word	0x00000000
        /*0794*/ 	.short	0x010a
        /*0796*/ 	.byte	0xff
	.zero		1


	//   ....[105]....
        /*0798*/ 	.word	0x0000b1c0
        /*079c*/ 	.word	0x00000000
        /*07a0*/ 	.word	0x00000000
        /*07a4*/ 	.short	0x010a
        /*07a6*/ 	.byte	0xff
	.zero		1


	//   ....[106]....
        /*07a8*/ 	.word	0x0000b210
        /*07ac*/ 	.word	0x00000000
        /*07b0*/ 	.word	0x00000070
        /*07b4*/ 	.short	0x010a
        /*07b6*/ 	.byte	0xff
	.zero		1


	//   ....[107]....
        /*07b8*/ 	.word	0x0000b270
        /*07bc*/ 	.word	0x00000000
        /*07c0*/ 	.word	0x00000068
        /*07c4*/ 	.short	0x010a
        /*07c6*/ 	.byte	0xff
	.zero		1


	//   ....[108]....
        /*07c8*/ 	.word	0x0000b2d0
        /*07cc*/ 	.word	0x00000003
        /*07d0*/ 	.word	0x00000040
        /*07d4*/ 	.short	0x010a
        /*07d6*/ 	.byte	0xff
	.zero		1


	//   ....[109]....
        /*07d8*/ 	.word	0x0000b330
        /*07dc*/ 	.word	0x00000003
        /*07e0*/ 	.word	0x00000048
        /*07e4*/ 	.short	0x010a
        /*07e6*/ 	.byte	0xff
	.zero		1


	//   ....[110]....
        /*07e8*/ 	.word	0x0000b390
        /*07ec*/ 	.word	0x00000003
        /*07f0*/ 	.word	0x00000050
        /*07f4*/ 	.short	0x010a
        /*07f6*/ 	.byte	0xff
	.zero		1


	//   ....[111]....
        /*07f8*/ 	.word	0x0000b3f0
        /*07fc*/ 	.word	0x00000003
        /*0800*/ 	.word	0x00000058
        /*0804*/ 	.short	0x010a
        /*0806*/ 	.byte	0xff
	.zero		1


	//   ....[112]....
        /*0808*/ 	.word	0x0000b450
        /*080c*/ 	.word	0x00000000
        /*0810*/ 	.word	0x00000040
        /*0814*/ 	.short	0x010a
        /*0816*/ 	.byte	0xff
	.zero		1


	//   ....[113]....
        /*0818*/ 	.word	0x0000b4b0
        /*081c*/ 	.word	0x00000000
        /*0820*/ 	.word	0x00000048
        /*0824*/ 	.short	0x010a
        /*0826*/ 	.byte	0xff
	.zero		1


	//   ....[114]....
        /*0828*/ 	.word	0x0000b510
        /*082c*/ 	.word	0x00000000
        /*0830*/ 	.word	0x00000050
        /*0834*/ 	.short	0x010a
        /*0836*/ 	.byte	0xff
	.zero		1


	//   ....[115]....
        /*0838*/ 	.word	0x0000b560
        /*083c*/ 	.word	0x00000000
        /*0840*/ 	.word	0x00000070
        /*0844*/ 	.short	0x010a
        /*0846*/ 	.byte	0xff
	.zero		1


	//   ....[116]....
        /*0848*/ 	.word	0x0000b5b0
        /*084c*/ 	.word	0x00000003
        /*0850*/ 	.word	0x00000020
        /*0854*/ 	.short	0x010a
        /*0856*/ 	.byte	0xff
	.zero		1


	//   ....[117]....
        /*0858*/ 	.word	0x0000b600
        /*085c*/ 	.word	0x000000c1
        /*0860*/ 	.word	0x00000090
        /*0864*/ 	.short	0x010a
        /*0866*/ 	.byte	0xff
	.zero		1


	//   ....[118]....
        /*0868*/ 	.word	0x0000b650
        /*086c*/ 	.word	0x000000cc
        /*0870*/ 	.word	0x00000020
        /*0874*/ 	.short	0x010a
        /*0876*/ 	.byte	0xff
	.zero		1


	//   ....[119]....
        /*0878*/ 	.word	0x0000b6a0
        /*087c*/ 	.word	0x00000000
        /*0880*/ 	.word	0x00000020
        /*0884*/ 	.short	0x010a
        /*0886*/ 	.byte	0xff
	.zero		1


	//   ....[120]....
        /*0888*/ 	.word	0x0000b6f0
        /*088c*/ 	.word	0x00000000
        /*0890*/ 	.word	0x00000020
        /*0894*/ 	.short	0x010a
        /*0896*/ 	.byte	0xff
	.zero		1


	//----- nvinfo : EIATTR_NUM_MBARRIERS
	.align		4
.L_48:
        /*0898*/ 	.byte	0x03, 0x38
        /*089a*/ 	.short	0x001a


	//----- nvinfo : EIATTR_EXIT_INSTR_OFFSETS
	.align		4
        /*089c*/ 	.byte	0x04, 0x1c
        /*089e*/ 	.short	(.L_50 - .L_49)


	//   ....[0]....
.L_49:
        /*08a0*/ 	.word	0x00002360


	//   ....[1]....
        /*08a4*/ 	.word	0x00002850


	//   ....[2]....
        /*08a8*/ 	.word	0x000028b0


	//   ....[3]....
        /*08ac*/ 	.word	0x00003540


	//   ....[4]....
        /*08b0*/ 	.word	0x000045a0


	//   ....[5]....
        /*08b4*/ 	.word	0x000045e0


	//   ....[6]....
        /*08b8*/ 	.word	0x0000ad10


	//----- nvinfo : EIATTR_MAX_THREADS
	.align		4
.L_50:
        /*08bc*/ 	.byte	0x04, 0x05
        /*08be*/ 	.short	(.L_52 - .L_51)
.L_51:
        /*08c0*/ 	.word	0x00000100
        /*08c4*/ 	.word	0x00000001
        /*08c8*/ 	.word	0x00000001


	//----- nvinfo : EIATTR_CRS_STACK_SIZE
	.align		4
.L_52:
        /*08cc*/ 	.byte	0x04, 0x1e
        /*08ce*/ 	.short	(.L_54 - .L_53)
.L_53:
        /*08d0*/ 	.word	0x00000000


	//----- nvinfo : EIATTR_CBANK_PARAM_SIZE
	.align		4
.L_54:
        /*08d4*/ 	.byte	0x03, 0x19
        /*08d6*/ 	.short	0x0800


	//----- nvinfo : EIATTR_PARAM_CBANK
	.align		4
        /*08d8*/ 	.byte	0x04, 0x0a
        /*08da*/ 	.short	(.L_56 - .L_55)
	.align		4
.L_55:
        /*08dc*/ 	.word	index@(.nv.constant0._ZN7cutlass13device_kernelINS_4gemm6kernel13GemmUniversalIN4cute5tupleIJiiiiEEENS1_10collective13CollectiveMmaINS1_35MainloopSm100TmaUmmaWarpSpecializedILi2ELi2ELi2ENS5_IJNS4_1CILi1EEESB_SB_EEEEENS5_IJNSA_ILi128EEENSA_ILi256EEENSA_ILi32EEEEEENS_12float_e5m2_tENS5_IJlSB_lEEESI_SJ_NS4_8TiledMMAINS4_8MMA_AtomIJNS4_10MMA_TraitsINS4_19SM100_MMA_F8F6F4_SSEJSI_SI_fSE_SF_NS4_17integral_constantINS4_4UMMA5MajorELSQ_0EEESR_NSO_INSP_7ScaleInELSS_0EEEST_EEEEEENS4_6LayoutISC_NS5_IJNSA_ILi0EEESX_SX_EEEEENS5_IJNS4_10UnderscoreES10_S10_EEEEENS4_13SM90_TMA_LOADENS4_14ComposedLayoutINS4_7SwizzleILi1ELi4ELi3EEENS4_18smem_ptr_flag_bitsILi8EEENSW_INS5_IJNSA_ILi8EEESG_EEENS5_IJSG_SB_EEEEEEEvNS4_8identityES13_S1D_vS1E_EENS_8epilogue10collective18CollectiveEpilogueINS1G_23Sm100TmaWarpSpecializedILi4ELi2ELi64ELb0ELb0EEEJSH_NS5_IJNSW_ISE_SB_EENSW_INSA_ILi64EEESB_EEEEESI_SJ_SI_SJ_NS1G_6fusion15FusionCallbacksIS1K_NS1P_17LinearCombinationISI_fSI_fLNS_15FloatRoundStyleE2EEESH_S1O_JEEENS4_5SM1004TMEM4LOAD26SM100_TMEM_LOAD_32dp32b64xES13_NS14_INS15_ILi2ELi4ELi3EEES18_NSW_INS5_IJS19_S1M_EEENS5_IJS1M_SB_EEEEEEENS4_39AutoVectorizingCopyWithAssumedAlignmentILi128EEENS4_14SM90_TMA_STOREES23_S25_S25_EEEvvEEEEvNT_6ParamsE)
        /*08e0*/ 	.short	0x0380
        /*08e2*/ 	.short	0x0800


	//----- nvinfo : EIATTR_SW_WAR
	.align		4
.L_56:
        /*08e4*/ 	.byte	0x04, 0x36
        /*08e6*/ 	.short	(.L_58 - .L_57)
.L_57:
        /*08e8*/ 	.word	0x00000008
.L_58:


//--------------------- .nv.callgraph             --------------------------
	.section	.nv.callgraph,"",@"SHT_CUDA_CALLGRAPH"
	.align	4
	.sectionentsize	8
	.align		4
        /*0000*/ 	.word	0x00000000
	.align		4
        /*0004*/ 	.word	0xffffffff
	.align		4
        /*0008*/ 	.word	index@(_ZN7cutlass13device_kernelINS_4gemm6kernel13GemmUniversalIN4cute5tupleIJiiiiEEENS1_10collective13CollectiveMmaINS1_35MainloopSm100TmaUmmaWarpSpecializedILi2ELi2ELi2ENS5_IJNS4_1CILi1EEESB_SB_EEEEENS5_IJNSA_ILi128EEENSA_ILi256EEENSA_ILi32EEEEEENS_12float_e5m2_tENS5_IJlSB_lEEESI_SJ_NS4_8TiledMMAINS4_8MMA_AtomIJNS4_10MMA_TraitsINS4_19SM100_MMA_F8F6F4_SSEJSI_SI_fSE_SF_NS4_17integral_constantINS4_4UMMA5MajorELSQ_0EEESR_NSO_INSP_7ScaleInELSS_0EEEST_EEEEEENS4_6LayoutISC_NS5_IJNSA_ILi0EEESX_SX_EEEEENS5_IJNS4_10UnderscoreES10_S10_EEEEENS4_13SM90_TMA_LOADENS4_14ComposedLayoutINS4_7SwizzleILi1ELi4ELi3EEENS4_18smem_ptr_flag_bitsILi8EEENSW_INS5_IJNSA_ILi8EEESG_EEENS5_IJSG_SB_EEEEEEEvNS4_8identityES13_S1D_vS1E_EENS_8epilogue10collective18CollectiveEpilogueINS1G_23Sm100TmaWarpSpecializedILi4ELi2ELi64ELb0ELb0EEEJSH_NS5_IJNSW_ISE_SB_EENSW_INSA_ILi64EEESB_EEEEESI_SJ_SI_SJ_NS1G_6fusion15FusionCallbacksIS1K_NS1P_17LinearCombinationISI_fSI_fLNS_15FloatRoundStyleE2EEESH_S1O_JEEENS4_5SM1004TMEM4LOAD26SM100_TMEM_LOAD_32dp32b64xES13_NS14_INS15_ILi2ELi4ELi3EEES18_NSW_INS5_IJS19_S1M_EEENS5_IJS1M_SB_EEEEEEENS4_39AutoVectorizingCopyWithAssumedAlignmentILi128EEENS4_14SM90_TMA_STOREES23_S25_S25_EEEvvEEEEvNT_6ParamsE)
	.align		4
        /*000c*/ 	.word	index@(__assertfail)
	.align		4
        /*0010*/ 	.word	0x00000000
	.align		4
        /*0014*/ 	.word	0xfffffffe
	.align		4
        /*0018*/ 	.word	0x00000000
	.align		4
        /*001c*/ 	.word	0xfffffffd
	.align		4
        /*0020*/ 	.word	0x00000000
	.align		4
        /*0024*/ 	.word	0xfffffffc


//--------------------- .nv.constant4             --------------------------
	.section	.nv.constant4,"a",@progbits
	.align	8
	.align		8
.nv.constant4:
        /*0000*/ 	.dword	__assertfail
	.align		8
        /*0008*/ 	.dword	__unnamed_1
	.align		8
        /*0010*/ 	.dword	__unnamed_2
	.align		8
        /*0018*/ 	.dword	__unnamed_3
	.align		8
        /*0020*/ 	.dword	_ZN40_INTERNAL_44e577e9_4_k_cu_37c7f5a4_180714cuda3std3__45__cpo5beginE
	.align		8
        /*0028*/ 	.dword	_ZN40_INTERNAL_44e577e9_4_k_cu_37c7f5a4_180714cuda3std3__45__cpo3endE
	.align		8
        /*0030*/ 	.dword	_ZN40_INTERNAL_44e577e9_4_k_cu_37c7f5a4_180714cuda3std3__45__cpo6cbeginE
	.align		8
        /*0038*/ 	.dword	_ZN40_INTERNAL_44e577e9_4_k_cu_37c7f5a4_180714cuda3std3__45__cpo4cendE
	.align		8
        /*0040*/ 	.dword	_ZN40_INTERNAL_44e577e9_4_k_cu_37c7f5a4_180714cuda3std3__442_GLOBAL__N__44e577e9_4_k_cu_37c7f5a4_180716ignoreE
	.align		8
        /*0048*/ 	.dword	_ZN40_INTERNAL_44e577e9_4_k_cu_37c7f5a4_180714cuda3std3__419piecewise_constructE
	.align		8
        /*0050*/ 	.dword	_ZN40_INTERNAL_44e577e9_4_k_cu_37c7f5a4_180714cuda3std3__48in_placeE
	.align		8
        /*0058*/ 	.dword	_ZN40_INTERNAL_44e577e9_4_k_cu_37c7f5a4_180714cuda3std6ranges3__45__cpo4swapE
	.align		8
        /*0060*/ 	.dword	_ZN40_INTERNAL_44e577e9_4_k_cu_37c7f5a4_180714cuda3std6ranges3__45__cpo9iter_moveE
	.align		8
        /*0068*/ 	.dword	_ZN40_INTERNAL_44e577e9_4_k_cu_37c7f5a4_180714cute7productE
	.align		8
        /*0070*/ 	.dword	_ZN40_INTERNAL_44e577e9_4_k_cu_37c7f5a4_180714cute1_E
	.align		8
        /*0078*/ 	.dword	$str$25
	.align		8
        /*0080*/ 	.dword	$str$26
	.align		8
        /*0088*/ 	.dword	$str$27
	.align		8
        /*0090*/ 	.dword	$str$28


//--------------------- .text._ZN7cutlass13device_kernelINS_4gemm6kernel13GemmUniversalIN4cute5tupleIJiiiiEEENS1_10collective13CollectiveMmaINS1_35MainloopSm100TmaUmmaWarpSpecializedILi2ELi2ELi2ENS5_IJNS4_1CILi1EEESB_SB_EEEEENS5_IJNSA_ILi128EEENSA_ILi256EEENSA_ILi32EEEEEENS_12float_e5m2_tENS5_IJlSB_lEEESI_SJ_NS4_8TiledMMAINS4_8MMA_AtomIJNS4_10MMA_TraitsINS4_19SM100_MMA_F8F6F4_SSEJSI_SI_fSE_SF_NS4_17integral_constantINS4_4UMMA5MajorELSQ_0EEESR_NSO_INSP_7ScaleInELSS_0EEEST_EEEEEENS4_6LayoutISC_NS5_IJNSA_ILi0EEESX_SX_EEEEENS5_IJNS4_10UnderscoreES10_S10_EEEEENS4_13SM90_TMA_LOADENS4_14ComposedLayoutINS4_7SwizzleILi1ELi4ELi3EEENS4_18smem_ptr_flag_bitsILi8EEENSW_INS5_IJNSA_ILi8EEESG_EEENS5_IJSG_SB_EEEEEEEvNS4_8identityES13_S1D_vS1E_EENS_8epilogue10collective18CollectiveEpilogueINS1G_23Sm100TmaWarpSpecializedILi4ELi2ELi64ELb0ELb0EEEJSH_NS5_IJNSW_ISE_SB_EENSW_INSA_ILi64EEESB_EEEEESI_SJ_SI_SJ_NS1G_6fusion15FusionCallbacksIS1K_NS1P_17LinearCombinationISI_fSI_fLNS_15FloatRoundStyleE2EEESH_S1O_JEEENS4_5SM1004TMEM4LOAD26SM100_TMEM_LOAD_32dp32b64xES13_NS14_INS15_ILi2ELi4ELi3EEES18_NSW_INS5_IJS19_S1M_EEENS5_IJS1M_SB_EEEEEEENS4_39AutoVectorizingCopyWithAssumedAlignmentILi128EEENS4_14SM90_TMA_STOREES23_S25_S25_EEEvvEEEEvNT_6ParamsE --------------------------
	.section	.text._ZN7cutlass13device_kernelINS_4gemm6kernel13GemmUniversalIN4cute5tupleIJiiiiEEENS1_10collective13CollectiveMmaINS1_35MainloopSm100TmaUmmaWarpSpecializedILi2ELi2ELi2ENS5_IJNS4_1CILi1EEESB_SB_EEEEENS5_IJNSA_ILi128EEENSA_ILi256EEENSA_ILi32EEEEEENS_12float_e5m2_tENS5_IJlSB_lEEESI_SJ_NS4_8TiledMMAINS4_8MMA_AtomIJNS4_10MMA_TraitsINS4_19SM100_MMA_F8F6F4_SSEJSI_SI_fSE_SF_NS4_17integral_constantINS4_4UMMA5MajorELSQ_0EEESR_NSO_INSP_7ScaleInELSS_0EEEST_EEEEEENS4_6LayoutISC_NS5_IJNSA_ILi0EEESX_SX_EEEEENS5_IJNS4_10UnderscoreES10_S10_EEEEENS4_13SM90_TMA_LOADENS4_14ComposedLayoutINS4_7SwizzleILi1ELi4ELi3EEENS4_18smem_ptr_flag_bitsILi8EEENSW_INS5_IJNSA_ILi8EEESG_EEENS5_IJSG_SB_EEEEEEEvNS4_8identityES13_S1D_vS1E_EENS_8epilogue10collective18CollectiveEpilogueINS1G_23Sm100TmaWarpSpecializedILi4ELi2ELi64ELb0ELb0EEEJSH_NS5_IJNSW_ISE_SB_EENSW_INSA_ILi64EEESB_EEEEESI_SJ_SI_SJ_NS1G_6fusion15FusionCallbacksIS1K_NS1P_17LinearCombinationISI_fSI_fLNS_15FloatRoundStyleE2EEESH_S1O_JEEENS4_5SM1004TMEM4LOAD26SM100_TMEM_LOAD_32dp32b64xES13_NS14_INS15_ILi2ELi4ELi3EEES18_NSW_INS5_IJS19_S1M_EEENS5_IJS1M_SB_EEEEEEENS4_39AutoVectorizingCopyWithAssumedAlignmentILi128EEENS4_14SM90_TMA_STOREES23_S25_S25_EEEvvEEEEvNT_6ParamsE,"ax",@progbits
	.align	128
.text._ZN7cutlass13device_kernelINS_4gemm6kernel13GemmUniversalIN4cute5tupleIJiiiiEEENS1_10collective13CollectiveMmaINS1_35MainloopSm100TmaUmmaWarpSpecializedILi2ELi2ELi2ENS5_IJNS4_1CILi1EEESB_SB_EEEEENS5_IJNSA_ILi128EEENSA_ILi256EEENSA_ILi32EEEEEENS_12float_e5m2_tENS5_IJlSB_lEEESI_SJ_NS4_8TiledMMAINS4_8MMA_AtomIJNS4_10MMA_TraitsINS4_19SM100_MMA_F8F6F4_SSEJSI_SI_fSE_SF_NS4_17integral_constantINS4_4UMMA5MajorELSQ_0EEESR_NSO_INSP_7ScaleInELSS_0EEEST_EEEEEENS4_6LayoutISC_NS5_IJNSA_ILi0EEESX_SX_EEEEENS5_IJNS4_10UnderscoreES10_S10_EEEEENS4_13SM90_TMA_LOADENS4_14ComposedLayoutINS4_7SwizzleILi1ELi4ELi3EEENS4_18smem_ptr_flag_bitsILi8EEENSW_INS5_IJNSA_ILi8EEESG_EEENS5_IJSG_SB_EEEEEEEvNS4_8identityES13_S1D_vS1E_EENS_8epilogue10collective18CollectiveEpilogueINS1G_23Sm100TmaWarpSpecializedILi4ELi2ELi64ELb0ELb0EEEJSH_NS5_IJNSW_ISE_SB_EENSW_INSA_ILi64EEESB_EEEEESI_SJ_SI_SJ_NS1G_6fusion15FusionCallbacksIS1K_NS1P_17LinearCombinationISI_fSI_fLNS_15FloatRoundStyleE2EEESH_S1O_JEEENS4_5SM1004TMEM4LOAD26SM100_TMEM_LOAD_32dp32b64xES13_NS14_INS15_ILi2ELi4ELi3EEES18_NSW_INS5_IJS19_S1M_EEENS5_IJS1M_SB_EEEEEEENS4_39AutoVectorizingCopyWithAssumedAlignmentILi128EEENS4_14SM90_TMA_STOREES23_S25_S25_EEEvvEEEEvNT_6ParamsE:
        .type           _ZN7cutlass13device_kernelINS_4gemm6kernel13GemmUniversalIN4cute5tupleIJiiiiEEENS1_10collective13CollectiveMmaINS1_35MainloopSm100TmaUmmaWarpSpecializedILi2ELi2ELi2ENS5_IJNS4_1CILi1EEESB_SB_EEEEENS5_IJNSA_ILi128EEENSA_ILi256EEENSA_ILi32EEEEEENS_12float_e5m2_tENS5_IJlSB_lEEESI_SJ_NS4_8TiledMMAINS4_8MMA_AtomIJNS4_10MMA_TraitsINS4_19SM100_MMA_F8F6F4_SSEJSI_SI_fSE_SF_NS4_17integral_constantINS4_4UMMA5MajorELSQ_0EEESR_NSO_INSP_7ScaleInELSS_0EEEST_EEEEEENS4_6LayoutISC_NS5_IJNSA_ILi0EEESX_SX_EEEEENS5_IJNS4_10UnderscoreES10_S10_EEEEENS4_13SM90_TMA_LOADENS4_14ComposedLayoutINS4_7SwizzleILi1ELi4ELi3EEENS4_18smem_ptr_flag_bitsILi8EEENSW_INS5_IJNSA_ILi8EEESG_EEENS5_IJSG_SB_EEEEEEEvNS4_8identityES13_S1D_vS1E_EENS_8epilogue10collective18CollectiveEpilogueINS1G_23Sm100TmaWarpSpecializedILi4ELi2ELi64ELb0ELb0EEEJSH_NS5_IJNSW_ISE_SB_EENSW_INSA_ILi64EEESB_EEEEESI_SJ_SI_SJ_NS1G_6fusion15FusionCallbacksIS1K_NS1P_17LinearCombinationISI_fSI_fLNS_15FloatRoundStyleE2EEESH_S1O_JEEENS4_5SM1004TMEM4LOAD26SM100_TMEM_LOAD_32dp32b64xES13_NS14_INS15_ILi2ELi4ELi3EEES18_NSW_INS5_IJS19_S1M_EEENS5_IJS1M_SB_EEEEEEENS4_39AutoVectorizingCopyWithAssumedAlignmentILi128EEENS4_14SM90_TMA_STOREES23_S25_S25_EEEvvEEEEvNT_6ParamsE,@function
        .size           _ZN7cutlass13device_kernelINS_4gemm6kernel13GemmUniversalIN4cute5tupleIJiiiiEEENS1_10collective13CollectiveMmaINS1_35MainloopSm100TmaUmmaWarpSpecializedILi2ELi2ELi2ENS5_IJNS4_1CILi1EEESB_SB_EEEEENS5_IJNSA_ILi128EEENSA_ILi256EEENSA_ILi32EEEEEENS_12float_e5m2_tENS5_IJlSB_lEEESI_SJ_NS4_8TiledMMAINS4_8MMA_AtomIJNS4_10MMA_TraitsINS4_19SM100_MMA_F8F6F4_SSEJSI_SI_fSE_SF_NS4_17integral_constantINS4_4UMMA5MajorELSQ_0EEESR_NSO_INSP_7ScaleInELSS_0EEEST_EEEEEENS4_6LayoutISC_NS5_IJNSA_ILi0EEESX_SX_EEEEENS5_IJNS4_10UnderscoreES10_S10_EEEEENS4_13SM90_TMA_LOADENS4_14ComposedLayoutINS4_7SwizzleILi1ELi4ELi3EEENS4_18smem_ptr_flag_bitsILi8EEENSW_INS5_IJNSA_ILi8EEESG_EEENS5_IJSG_SB_EEEEEEEvNS4_8identityES13_S1D_vS1E_EENS_8epilogue10collective18CollectiveEpilogueINS1G_23Sm100TmaWarpSpecializedILi4ELi2ELi64ELb0ELb0EEEJSH_NS5_IJNSW_ISE_SB_EENSW_INSA_ILi64EEESB_EEEEESI_SJ_SI_SJ_NS1G_6fusion15FusionCallbacksIS1K_NS1P_17LinearCombinationISI_fSI_fLNS_15FloatRoundStyleE2EEESH_S1O_JEEENS4_5SM1004TMEM4LOAD26SM100_TMEM_LOAD_32dp32b64xES13_NS14_INS15_ILi2ELi4ELi3EEES18_NSW_INS5_IJS19_S1M_EEENS5_IJS1M_SB_EEEEEEENS4_39AutoVectorizingCopyWithAssumedAlignmentILi128EEENS4_14SM90_TMA_STOREES23_S25_S25_EEEvvEEEEvNT_6ParamsE,(.L_x_161 - _ZN7cutlass13device_kernelINS_4gemm6kernel13GemmUniversalIN4cute5tupleIJiiiiEEENS1_10collective13CollectiveMmaINS1_35MainloopSm100TmaUmmaWarpSpecializedILi2ELi2ELi2ENS5_IJNS4_1CILi1EEESB_SB_EEEEENS5_IJNSA_ILi128EEENSA_ILi256EEENSA_ILi32EEEEEENS_12float_e5m2_tENS5_IJlSB_lEEESI_SJ_NS4_8TiledMMAINS4_8MMA_AtomIJNS4_10MMA_TraitsINS4_19SM100_MMA_F8F6F4_SSEJSI_SI_fSE_SF_NS4_17integral_constantINS4_4UMMA5MajorELSQ_0EEESR_NSO_INSP_7ScaleInELSS_0EEEST_EEEEEENS4_6LayoutISC_NS5_IJNSA_ILi0EEESX_SX_EEEEENS5_IJNS4_10UnderscoreES10_S10_EEEEENS4_13SM90_TMA_LOADENS4_14ComposedLayoutINS4_7SwizzleILi1ELi4ELi3EEENS4_18smem_ptr_flag_bitsILi8EEENSW_INS5_IJNSA_ILi8EEESG_EEENS5_IJSG_SB_EEEEEEEvNS4_8identityES13_S1D_vS1E_EENS_8epilogue10collective18CollectiveEpilogueINS1G_23Sm100TmaWarpSpecializedILi4ELi2ELi64ELb0ELb0EEEJSH_NS5_IJNSW_ISE_SB_EENSW_INSA_ILi64EEESB_EEEEESI_SJ_SI_SJ_NS1G_6fusion15FusionCallbacksIS1K_NS1P_17LinearCombinationISI_fSI_fLNS_15FloatRoundStyleE2EEESH_S1O_JEEENS4_5SM1004TMEM4LOAD26SM100_TMEM_LOAD_32dp32b64xES13_NS14_INS15_ILi2ELi4ELi3EEES18_NSW_INS5_IJS19_S1M_EEENS5_IJS1M_SB_EEEEEEENS4_39AutoVectorizingCopyWithAssumedAlignmentILi128EEENS4_14SM90_TMA_STOREES23_S25_S25_EEEvvEEEEvNT_6ParamsE)
        .other          _ZN7cutlass13device_kernelINS_4gemm6kernel13GemmUniversalIN4cute5tupleIJiiiiEEENS1_10collective13CollectiveMmaINS1_35MainloopSm100TmaUmmaWarpSpecializedILi2ELi2ELi2ENS5_IJNS4_1CILi1EEESB_SB_EEEEENS5_IJNSA_ILi128EEENSA_ILi256EEENSA_ILi32EEEEEENS_12float_e5m2_tENS5_IJlSB_lEEESI_SJ_NS4_8TiledMMAINS4_8MMA_AtomIJNS4_10MMA_TraitsINS4_19SM100_MMA_F8F6F4_SSEJSI_SI_fSE_SF_NS4_17integral_constantINS4_4UMMA5MajorELSQ_0EEESR_NSO_INSP_7ScaleInELSS_0EEEST_EEEEEENS4_6LayoutISC_NS5_IJNSA_ILi0EEESX_SX_EEEEENS5_IJNS4_10UnderscoreES10_S10_EEEEENS4_13SM90_TMA_LOADENS4_14ComposedLayoutINS4_7SwizzleILi1ELi4ELi3EEENS4_18smem_ptr_flag_bitsILi8EEENSW_INS5_IJNSA_ILi8EEESG_EEENS5_IJSG_SB_EEEEEEEvNS4_8identityES13_S1D_vS1E_EENS_8epilogue10collective18CollectiveEpilogueINS1G_23Sm100TmaWarpSpecializedILi4ELi2ELi64ELb0ELb0EEEJSH_NS5_IJNSW_ISE_SB_EENSW_INSA_ILi64EEESB_EEEEESI_SJ_SI_SJ_NS1G_6fusion15FusionCallbacksIS1K_NS1P_17LinearCombinationISI_fSI_fLNS_15FloatRoundStyleE2EEESH_S1O_JEEENS4_5SM1004TMEM4LOAD26SM100_TMEM_LOAD_32dp32b64xES13_NS14_INS15_ILi2ELi4ELi3EEES18_NSW_INS5_IJS19_S1M_EEENS5_IJS1M_SB_EEEEEEENS4_39AutoVectorizingCopyWithAssumedAlignmentILi128EEENS4_14SM90_TMA_STOREES23_S25_S25_EEEvvEEEEvNT_6ParamsE,@"STO_CUDA_ENTRY STV_DEFAULT"
_ZN7cutlass13device_kernelINS_4gemm6kernel13GemmUniversalIN4cute5tupleIJiiiiEEENS1_10collective13CollectiveMmaINS1_35MainloopSm100TmaUmmaWarpSpecializedILi2ELi2ELi2ENS5_IJNS4_1CILi1EEESB_SB_EEEEENS5_IJNSA_ILi128EEENSA_ILi256EEENSA_ILi32EEEEEENS_12float_e5m2_tENS5_IJlSB_lEEESI_SJ_NS4_8TiledMMAINS4_8MMA_AtomIJNS4_10MMA_TraitsINS4_19SM100_MMA_F8F6F4_SSEJSI_SI_fSE_SF_NS4_17integral_constantINS4_4UMMA5MajorELSQ_0EEESR_NSO_INSP_7ScaleInELSS_0EEEST_EEEEEENS4_6LayoutISC_NS5_IJNSA_ILi0EEESX_SX_EEEEENS5_IJNS4_10UnderscoreES10_S10_EEEEENS4_13SM90_TMA_LOADENS4_14ComposedLayoutINS4_7SwizzleILi1ELi4ELi3EEENS4_18smem_ptr_flag_bitsILi8EEENSW_INS5_IJNSA_ILi8EEESG_EEENS5_IJSG_SB_EEEEEEEvNS4_8identityES13_S1D_vS1E_EENS_8epilogue10collective18CollectiveEpilogueINS1G_23Sm100TmaWarpSpecializedILi4ELi2ELi64ELb0ELb0EEEJSH_NS5_IJNSW_ISE_SB_EENSW_INSA_ILi64EEESB_EEEEESI_SJ_SI_SJ_NS1G_6fusion15FusionCallbacksIS1K_NS1P_17LinearCombinationISI_fSI_fLNS_15FloatRoundStyleE2EEESH_S1O_JEEENS4_5SM1004TMEM4LOAD26SM100_TMEM_LOAD_32dp32b64xES13_NS14_INS15_ILi2ELi4ELi3EEES18_NSW_INS5_IJS19_S1M_EEENS5_IJS1M_SB_EEEEEEENS4_39AutoVectorizingCopyWithAssumedAlignmentILi128EEENS4_14SM90_TMA_STOREES23_S25_S25_EEEvvEEEEvNT_6ParamsE:
[----:B------:R-:W1:Y:S01]  /*0000*/  LDC R1, c[0x0][0x37c] ;  /* 0x0000df00ff017b82 */ /* 0x000e620000000800 */
[----:B------:R-:W2:Y:S01]  /*0010*/  S2R R185, SR_TID.X ;  /* 0x0000000000b97919 */ /* 0x000ea20000002100 */
[----:B------:R-:W3:Y:S01]  /*0020*/  LDCU.64 UR4, c[0x0][0x890] ;  /* 0x00011200ff0477ac */ /* 0x000ee20008000a00 */
[----:B------:R-:W-:Y:S02]  /*0030*/  PRMT R171, RZ, 0x7610, R171 ;  /* 0x00007610ffab7816 */ /* 0x000fe400000000ab */
[----:B------:R-:W-:Y:S01]  /*0040*/  ELECT P5, URZ, PT ;  /* 0x0000000000ff782f */ /* 0x000fe200038a0000 */
[----:B------:R-:W4:Y:S01]  /*0050*/  LDCU.64 UR46, c[0x0][0x358] ;  /* 0x00006b00ff2e77ac */ /* 0x000f220008000a00 */
[----:B---3--:R-:W-:-:S04]  /*0060*/  UISETP.NE.U32.AND UP0, UPT, UR4, URZ, UPT ;  /* 0x000000ff0400728c */ /* 0x008fc8000bf05070 */
[----:B------:R-:W-:Y:S01]  /*0070*/  UISETP.NE.AND.EX UP0, UPT, UR5, URZ, UPT, UP0 ;  /* 0x000000ff0500728c */ /* 0x000fe2000bf05300 */
[----:B--2---:R-:W-:-:S05]  /*0080*/  SHF.R.U32.HI R173, RZ, 0x5, R185 ;  /* 0x00000005ffad7819 */ /* 0x004fca00000116b9 */
[----:B------:R-:W2:Y:S02]  /*0090*/  SHFL.IDX PT, R0, R173, RZ, 0x1f ;  /* 0x00001fffad007589 */ /* 0x000ea400000e0000 */
[----:B--2---:R-:W-:Y:S01]  /*00a0*/  R2UR UR8, R0 ;  /* 0x00000000000872ca */ /* 0x004fe200000e0000 */
[----:B-1--4-:R-:W-:-:S14]  /*00b0*/  BRA.U UP0, `(.L_x_0) ;  /* 0x00000001002c7547 */ /* 0x012fdc000b800000 */
[----:B------:R-:W1:Y:S02]  /*00c0*/  LDCU.64 UR6, c[0x0][0x888] ;  /* 0x00011100ff0677ac */ /* 0x000e640008000a00 */
[----:B-1----:R-:W-:-:S04]  /*00d0*/  UISETP.NE.U32.AND UP0, UPT, UR6, URZ, UPT ;  /* 0x000000ff0600728c */ /* 0x002fc8000bf05070 */
[----:B------:R-:W-:-:S09]  /*00e0*/  UISETP.NE.AND.EX UP0, UPT, UR7, URZ, UPT, UP0 ;  /* 0x000000ff0700728c */ /* 0x000fd2000bf05300 */
[----:B------:R-:W-:Y:S05]  /*00f0*/  BRA.U !UP0, `(.L_x_1) ;  /* 0x0000000108107547 */ /* 0x000fea000b800000 */
[----:B------:R-:W1:Y:S02]  /*0100*/  LDC.64 R2, c[0x0][0x888] ;  /* 0x00022200ff027b82 */ /* 0x000e640000000a00 */
[----:B-1----:R1:W5:Y:S01]  /*0110*/  LDG.E R81, desc[UR46][R2.64] ;  /* 0x0000002e02517981 */ /* 0x002362000c1e1900 */
[----:B------:R-:W-:Y:S01]  /*0120*/  HFMA2 R171, -RZ, RZ, 0, 5.9604644775390625e-08 ;  /* 0x00000001ffab7431 */ /* 0x000fe200000001ff */
[----:B------:R-:W-:Y:S05]  /*0130*/  BRA `(.L_x_0) ;  /* 0x00000000000c7947 */ /* 0x000fea0003800000 */
.L_x_1:
[----:B------:R-:W1:Y:S01]  /*0140*/  LDCU UR6, c[0x0][0x880] ;  /* 0x00011000ff0677ac */ /* 0x000e620008000800 */
[----:B------:R-:W-:Y:S01]  /*0150*/  HFMA2 R171, -RZ, RZ, 0, 5.9604644775390625e-08 ;  /* 0x00000001ffab7431 */ /* 0x000fe200000001ff */
[----:B-1----:R-:W-:-:S07]  /*0160*/  MOV R81, UR6 ;  /* 0x0000000600517c02 */ /* 0x002fce0008000f00 */
.L_x_0:
[----:B------:R-:W2:Y:S02]  /*0170*/  LDCU.64 UR6, c[0x0][0x8b0] ;  /* 0x00011600ff0677ac */ /* 0x000ea40008000a00 */
[----:B--2---:R-:W-:-:S04]  /*0180*/  UISETP.NE.U32.AND UP0, UPT, UR6, URZ, UPT ;  /* 0x000000ff0600728c */ /* 0x004fc8000bf05070 */
[----:B------:R-:W-:-:S09]  /*0190*/  UISETP.NE.AND.EX UP0, UPT, UR7, URZ, UPT, UP0 ;  /* 0x000000ff0700728c */ /* 0x000fd2000bf05300 */
[----:B------:R-:W-:Y:S05]  /*01a0*/  BRA.U UP0, `(.L_x_2) ;  /* 0x0000000100247547 */ /* 0x000fea000b800000 */
[----:B------:R-:W2:Y:S02]  /*01b0*/  LDCU.64 UR6, c[0x0][0x8a8] ;  /* 0x00011500ff0677ac */ /* 0x000ea40008000a00 */
[----:B--2---:R-:W-:-:S04]  /*01c0*/  UISETP.NE.U32.AND UP0, UPT, UR6, URZ, UPT ;  /* 0x000000ff0600728c */ /* 0x004fc8000bf05070 */
[----:B------:R-:W-:-:S09]  /*01d0*/  UISETP.NE.AND.EX UP0, UPT, UR7, URZ, UPT, UP0 ;  /* 0x000000ff0700728c */ /* 0x000fd2000bf05300 */
[----:B------:R-:W-:Y:S05]  /*01e0*/  BRA.U !UP0, `(.L_x_3) ;  /* 0x00000001080c7547 */ /* 0x000fea000b800000 */
[----:B------:R-:W2:Y:S02]  /*01f0*/  LDC.64 R78, c[0x0][0x8a8] ;  /* 0x00022a00ff4e7b82 */ /* 0x000ea40000000a00 */
[----:B--2---:R2:W5:Y:S01]  /*0200*/  LDG.E R78, desc[UR46][R78.64] ;  /* 0x0000002e4e4e7981 */ /* 0x004562000c1e1900 */
[----:B------:R-:W-:Y:S05]  /*0210*/  BRA `(.L_x_2) ;  /* 0x0000000000087947 */ /* 0x000fea0003800000 */
.L_x_3:
[----:B------:R-:W2:Y:S02]  /*0220*/  LDCU UR6, c[0x0][0x8a0] ;  /* 0x00011400ff0677ac */ /* 0x000ea40008000800 */
[----:B--2---:R-:W-:Y:S02]  /*0230*/  MOV R78, UR6 ;  /* 0x00000006004e7c02 */ /* 0x004fe40008000f00 */
.L_x_2:
[----:B------:R-:W-:Y:S01]  /*0240*/  IMAD.U32 R0, RZ, RZ, UR8 ;  /* 0x00000008ff007e24 */ /* 0x000fe2000f8e00ff */
[----:B------:R-:W-:Y:S04]  /*0250*/  BSSY.RECONVERGENT B0, `(.L_x_4) ;  /* 0x000000c000007945 */ /* 0x000fe80003800200 */
[C---:B------:R-:W-:Y:S02]  /*0260*/  ISETP.NE.OR P1, PT, R0.reuse, 0x1, !P5 ;  /* 0x000000010000780c */ /* 0x040fe40006f25670 */
[----:B------:R-:W-:-:S11]  /*0270*/  ISETP.NE.OR P0, PT, R0, 0x3, !P5 ;  /* 0x000000030000780c */ /* 0x000fd60006f05670 */
[----:B------:R-:W-:Y:S05]  /*0280*/  @P1 BRA `(.L_x_5) ;  /* 0x0000000000201947 */ /* 0x000fea0003800000 */
[----:B------:R-:W3:Y:S02]  /*0290*/  LDCU.64 UR6, c[0x0][0x348] ;  /* 0x00006900ff0677ac */ /* 0x000ee40008000a00 */
[----:B---3--:R-:W-:Y:S02]  /*02a0*/  UIADD3 UR10, UP1, UPT, UR6, 0x80, URZ ;  /* 0x00000080060a7890 */ /* 0x008fe4000ff3e0ff */
[----:B------:R-:W-:Y:S02]  /*02b0*/  UIADD3 UR6, UP0, UPT, UR6, 0x180, URZ ;  /* 0x0000018006067890 */ /* 0x000fe4000ff1e0ff */
[----:B------:R-:W-:Y:S02]  /*02c0*/  UIADD3.X UR11, UPT, UPT, URZ, UR7, URZ, UP1, !UPT ;  /* 0x00000007ff0b7290 */ /* 0x000fe40008ffe4ff */
[----:B------:R-:W-:-:S07]  /*02d0*/  UIADD3.X UR7, UPT, UPT, URZ, UR7, URZ, UP0, !UPT ;  /* 0x00000007ff077290 */ /* 0x000fce00087fe4ff */
[----:B------:R3:W-:Y:S02]  /*02e0*/  UTMACCTL.PF [UR10] ;  /* 0x000000000a0079b9 */ /* 0x0007e40008040000 */
[----:B------:R3:W-:Y:S02]  /*02f0*/  UTMACCTL.PF [UR6] ;  /* 0x00000000060079b9 */ /* 0x0007e40008040000 */
[----:B---3--:R-:W-:Y:S01]  /*0300*/  NOP ;  /* 0x0000000000007918 */ /* 0x008fe20000000000 */
.L_x_5:
[----:B------:R-:W-:Y:S05]  /*0310*/  BSYNC.RECONVERGENT B0 ;  /* 0x0000000000007941 */ /* 0x000fea0003800200 */
.L_x_4:
[----:B------:R-:W-:Y:S04]  /*0320*/  BSSY.RECONVERGENT B0, `(.L_x_6) ;  /* 0x000000a000007945 */ /* 0x000fe80003800200 */
        /* <DEDUP_REMOVED lines=9> */
.L_x_7:
[----:B------:R-:W-:Y:S05]  /*03c0*/  BSYNC.RECONVERGENT B0 ;  /* 0x0000000000007941 */ /* 0x000fea0003800200 */
.L_x_6:
[----:B------:R-:W3:Y:S01]  /*03d0*/  LDCU.64 UR6, c[0x0][0x888] ;  /* 0x00011100ff0677ac */ /* 0x000ee20008000a00 */
[----:B------:R-:W-:Y:S02]  /*03e0*/  UISETP.EQ.U32.AND UP1, UPT, UR4, URZ, UPT ;  /* 0x000000ff0400728c */ /* 0x000fe4000bf22070 */
[----:B------:R-:W-:Y:S02]  /*03f0*/  UPLOP3.LUT UP2, UPT, UPT, UPT, UPT, 0x80, 0x8 ;  /* 0x000000000008789c */ /* 0x000fe40003f4f070 */
[----:B---3--:R-:W-:-:S04]  /*0400*/  UISETP.NE.U32.AND UP0, UPT, UR6, URZ, UPT ;  /* 0x000000ff0600728c */ /* 0x008fc8000bf05070 */
[----:B------:R-:W-:-:S04]  /*0410*/  UISETP.NE.AND.EX UP0, UPT, UR7, URZ, UPT, UP0 ;  /* 0x000000ff0700728c */ /* 0x000fc8000bf05300 */
[----:B------:R-:W-:-:S04]  /*0420*/  UISETP.EQ.OR.EX UP3, UPT, UR5, URZ, !UP0, UP1 ;  /* 0x000000ff0500728c */ /* 0x000fc8000c762710 */
[----:B------:R-:W-:-:S05]  /*0430*/  UP2UR UR50, UPR, URZ, 0x8 ;  /* 0x00000008ff327883 */ /* 0x000fca0008000000 */
[----:B------:R-:W-:Y:S07]  /*0440*/  BRA.U !UP3, `(.L_x_8) ;  /* 0x000000010b207547 */ /* 0x000fee000b800000 */
[----:B------:R-:W-:Y:S01]  /*0450*/  UISETP.NE.U32.AND UP2, UPT, UR4, URZ, UPT ;  /* 0x000000ff0400728c */ /* 0x000fe2000bf45070 */
[----:B-----5:R-:W-:Y:S01]  /*0460*/  FSETP.NEU.AND P0, PT, R81, RZ, PT ;  /* 0x000000ff5100720b */ /* 0x020fe20003f0d000 */
[----:B------:R-:W-:Y:S02]  /*0470*/  USEL UR4, URZ, 0xffffffff, UP0 ;  /* 0xffffffffff047887 */ /* 0x000fe40008000000 */
[----:B------:R-:W-:-:S10]  /*0480*/  UISETP.NE.AND.EX UP2, UPT, UR5, URZ, UPT, UP2 ;  /* 0x000000ff0500728c */ /* 0x000fd4000bf45320 */
[----:B------:R-:W-:Y:S01]  /*0490*/  VOTEU.ANY UP1, P0 ;  /* 0x0000000000ff7886 */ /* 0x000fe20000020100 */
[----:B------:R-:W-:-:S04]  /*04a0*/  @!UP2 USEL UR4, URZ, 0xffffffff, UP1 ;  /* 0xffffffffff04a887 */ /* 0x000fc80008800000 */
[----:B------:R-:W-:-:S04]  /*04b0*/  ULOP3.LUT UR4, UR4, 0x1, URZ, 0xc0, !UPT ;  /* 0x0000000104047892 */ /* 0x000fc8000f8ec0ff */
[----:B------:R-:W-:-:S11]  /*04c0*/  UISETP.NE.U32.AND UP2, UPT, UR4, 0x1, UPT ;  /* 0x000000010400788c */ /* 0x000fd6000bf45070 */
.L_x_8:
[----:B-1----:R-:W1:Y:S01]  /*04d0*/  SHFL.IDX PT, R2, R173, RZ, 0x1f ;  /* 0x00001fffad027589 */ /* 0x002e6200000e0000 */
[----:B------:R-:W-:-:S04]  /*04e0*/  UISETP.NE.AND UP1, UPT, UR8, 0x2, UPT ;  /* 0x000000020800788c */ /* 0x000fc8000bf25270 */
[----:B------:R-:W-:Y:S01]  /*04f0*/  USEL UR6, URZ, 0x1, UP1 ;  /* 0x00000001ff067887 */ /* 0x000fe20008800000 */
[----:B-1----:R-:W-:-:S13]  /*0500*/  ISETP.NE.AND P0, PT, R2, RZ, PT ;  /* 0x000000ff0200720c */ /* 0x002fda0003f05270 */
[----:B------:R-:W-:Y:S05]  /*0510*/  @P0 BRA `(.L_x_9) ;  /* 0x0000000000380947 */ /* 0x000fea0003800000 */
[----:B------:R-:W1:Y:S01]  /*0520*/  S2UR UR5, SR_CgaCtaId ;  /* 0x00000000000579c3 */ /* 0x000e620000008800 */
[----:B------:R-:W-:Y:S01]  /*0530*/  UMOV UR7, 0x400 ;  /* 0x0000040000077882 */ /* 0x000fe20000000000 */
[----:B------:R-:W-:Y:S01]  /*0540*/  UMOV UR4, 0x1 ;  /* 0x0000000100047882 */ /* 0x000fe20000000000 */
[----:B------:R-:W-:Y:S01]  /*0550*/  ELECT P0, URZ, PT ;  /* 0x0000000000ff782f */ /* 0x000fe20003800000 */
[----:B------:R-:W-:-:S04]  /*0560*/  UIADD3 UR10, UPT, UPT, -UR4, 0x100000, URZ ;  /* 0x00100000040a7890 */ /* 0x000fc8000fffe1ff */
[----:B------:R-:W-:Y:S02]  /*0570*/  USHF.L.U32 UR11, UR10, 0xb, URZ ;  /* 0x0000000b0a0b7899 */ /* 0x000fe400080006ff */
[----:B------:R-:W-:Y:S02]  /*0580*/  USHF.L.U32 UR10, UR10, 0x1, URZ ;  /* 0x000000010a0a7899 */ /* 0x000fe400080006ff */
[----:B-1----:R-:W-:Y:S01]  /*0590*/  ULEA UR5, UR5, UR7, 0x18 ;  /* 0x0000000705057291 */ /* 0x002fe2000f8ec0ff */
[----:B------:R-:W1:Y:S11]  /*05a0*/  FENCE.VIEW.ASYNC.S ;  /* 0x00000000000073c6 */ /* 0x000e760000000000 */
[----:B-1----:R1:W3:Y:S01]  /*05b0*/  SYNCS.EXCH.64 URZ, [UR5], UR10 ;  /* 0x0000000a05ff75b2 */ /* 0x0022e20008000100 */
[----:B------:R1:W4:Y:S01]  /*05c0*/  SYNCS.EXCH.64 URZ, [UR5+0x10], UR10 ;  /* 0x0000100a05ff75b2 */ /* 0x0003220008000100 */
[----:B------:R1:W1:Y:S01]  /*05d0*/  SYNCS.EXCH.64 URZ, [UR5+0x8], UR10 ;  /* 0x0000080a05ff75b2 */ /* 0x0002620008000100 */
[----:B------:R1:W1:Y:S01]  /*05e0*/  SYNCS.EXCH.64 URZ, [UR5+0x18], UR10 ;  /* 0x0000180a05ff75b2 */ /* 0x0002620008000100 */
[----:B------:R-:W-:Y:S01]  /*05f0*/  NOP ;  /* 0x0000000000007918 */ /* 0x000fe20000000000 */
.L_x_9:
[----:B------:R-:W2:Y:S01]  /*0600*/  SHFL.IDX PT, R2, R173, RZ, 0x1f ;  /* 0x00001fffad027589 */ /* 0x000ea200000e0000 */
[----:B------:R-:W-:Y:S01]  /*0610*/  NOP ;  /* 0x0000000000007918 */ /* 0x000fe20000000000 */
[----:B--2---:R-:W-:-:S13]  /*0620*/  ISETP.NE.AND P0, PT, R2, 0x1, PT ;  /* 0x000000010200780c */ /* 0x004fda0003f05270 */
[----:B------:R-:W-:Y:S05]  /*0630*/  @P0 BRA `(.L_x_10) ;  /* 0x0000000000580947 */ /* 0x000fea0003800000 */
[----:B------:R-:W2:Y:S01]  /*0640*/  S2UR UR7, SR_CgaCtaId ;  /* 0x00000000000779c3 */ /* 0x000ea20000008800 */
[----:B------:R-:W-:Y:S01]  /*0650*/  UMOV UR9, 0x400 ;  /* 0x0000040000097882 */ /* 0x000fe20000000000 */
[----:B-1----:R-:W-:Y:S01]  /*0660*/  UMOV UR5, 0x20 ;  /* 0x0000002000057882 */ /* 0x002fe20000000000 */
[----:B------:R-:W-:Y:S01]  /*0670*/  UMOV UR4, 0x80 ;  /* 0x0000008000047882 */ /* 0x000fe20000000000 */
[----:B------:R-:W-:-:S04]  /*0680*/  UIADD3 UR10, UPT, UPT, -UR5, 0x100000, URZ ;  /* 0x00100000050a7890 */ /* 0x000fc8000fffe1ff */
[----:B------:R-:W-:Y:S02]  /*0690*/  USHF.L.U32 UR11, UR10, 0xb, URZ ;  /* 0x0000000b0a0b7899 */ /* 0x000fe400080006ff */
[----:B------:R-:W-:Y:S02]  /*06a0*/  USHF.L.U32 UR10, UR10, 0x1, URZ ;  /* 0x000000010a0a7899 */ /* 0x000fe400080006ff */
[----:B------:R-:W-:-:S04]  /*06b0*/  UIADD3 UR4, UPT, UPT, -UR4, 0x100000, URZ ;  /* 0x0010000004047890 */ /* 0x000fc8000fffe1ff */
[----:B------:R-:W-:Y:S02]  /*06c0*/  USHF.L.U32 UR5, UR4, 0xb, URZ ;  /* 0x0000000b04057899 */ /* 0x000fe400080006ff */
[----:B------:R-:W-:Y:S01]  /*06d0*/  USHF.L.U32 UR4, UR4, 0x1, URZ ;  /* 0x0000000104047899 */ /* 0x000fe200080006ff */
[----:B------:R-:W-:Y:S01]  /*06e0*/  ELECT P0, URZ, PT ;  /* 0x0000000000ff782f */ /* 0x000fe20003800000 */
[----:B--2---:R-:W-:Y:S01]  /*06f0*/  ULEA UR7, UR7, UR9, 0x18 ;  /* 0x0000000907077291 */ /* 0x004fe2000f8ec0ff */
[----:B------:R-:W1:Y:S11]  /*0700*/  FENCE.VIEW.ASYNC.S ;  /* 0x00000000000073c6 */ /* 0x000e760000000000 */
[----:B-1----:R2:W1:Y:S01]  /*0710*/  SYNCS.EXCH.64 URZ, [UR7+0x20], UR10 ;  /* 0x0000200a07ff75b2 */ /* 0x0024620008000100 */
[----:B------:R2:W1:Y:S01]  /*0720*/  SYNCS.EXCH.64 URZ, [UR7+0x40], UR4 ;  /* 0x0000400407ff75b2 */ /* 0x0004620008000100 */
[----:B------:R2:W1:Y:S01]  /*0730*/  SYNCS.EXCH.64 URZ, [UR7+0x28], UR10 ;  /* 0x0000280a07ff75b2 */ /* 0x0004620008000100 */
[----:B------:R2:W1:Y:S01]  /*0740*/  SYNCS.EXCH.64 URZ, [UR7+0x48], UR4 ;  /* 0x0000480407ff75b2 */ /* 0x0004620008000100 */
[----:B------:R2:W1:Y:S01]  /*0750*/  SYNCS.EXCH.64 URZ, [UR7+0x30], UR10 ;  /* 0x0000300a07ff75b2 */ /* 0x0004620008000100 */
[----:B------:R2:W1:Y:S01]  /*0760*/  SYNCS.EXCH.64 URZ, [UR7+0x50], UR4 ;  /* 0x0000500407ff75b2 */ /* 0x0004620008000100 */
[----:B------:R2:W1:Y:S01]  /*0770*/  SYNCS.EXCH.64 URZ, [UR7+0x38], UR10 ;  /* 0x0000380a07ff75b2 */ /* 0x0004620008000100 */
[----:B------:R2:W1:Y:S02]  /*0780*/  SYNCS.EXCH.64 URZ, [UR7+0x58], UR4 ;  /* 0x0000580407ff75b2 */ /* 0x0004640008000100 */
[----:B--2---:R-:W-:Y:S01]  /*0790*/  NOP ;  /* 0x0000000000007918 */ /* 0x004fe20000000000 */
.L_x_10:
[----:B------:R-:W2:Y:S01]  /*07a0*/  SHFL.IDX PT, R2, R173, RZ, 0x1f ;  /* 0x00001fffad027589 */ /* 0x000ea200000e0000 */
[----:B------:R-:W-:Y:S01]  /*07b0*/  NOP ;  /* 0x0000000000007918 */ /* 0x000fe20000000000 */
[----:B--2---:R-:W-:-:S13]  /*07c0*/  ISETP.NE.AND P0, PT, R2, 0x3, PT ;  /* 0x000000030200780c */ /* 0x004fda0003f05270 */
[----:B------:R-:W-:Y:S05]  /*07d0*/  @P0 BRA `(.L_x_11) ;  /* 0x0000000000300947 */ /* 0x000fea0003800000 */
[----:B-1----:R-:W1:Y:S01]  /*07e0*/  S2UR UR5, SR_CgaCtaId ;  /* 0x00000000000579c3 */ /* 0x002e620000008800 */
        /* <DEDUP_REMOVED lines=8> */
[----:B-1----:R2:W1:Y:S01]  /*0870*/  SYNCS.EXCH.64 URZ, [UR5+0x60], UR10 ;  /* 0x0000600a05ff75b2 */ /* 0x0024620008000100 */
[----:B------:R2:W1:Y:S02]  /*0880*/  SYNCS.EXCH.64 URZ, [UR5+0x68], UR10 ;  /* 0x0000680a05ff75b2 */ /* 0x0004640008000100 */
[----:B--2---:R-:W-:Y:S01]  /*0890*/  NOP ;  /* 0x0000000000007918 */ /* 0x004fe20000000000 */
.L_x_11:
[----:B------:R-:W2:Y:S01]  /*08a0*/  SHFL.IDX PT, R2, R173, RZ, 0x1f ;  /* 0x00001fffad027589 */ /* 0x000ea200000e0000 */
[----:B------:R-:W-:Y:S01]  /*08b0*/  NOP ;  /* 0x0000000000007918 */ /* 0x000fe20000000000 */
[----:B--2---:R-:W-:-:S13]  /*08c0*/  ISETP.NE.AND P0, PT, R2, 0x4, PT ;  /* 0x000000040200780c */ /* 0x004fda0003f05270 */
[----:B------:R-:W-:Y:S05]  /*08d0*/  @P0 BRA `(.L_x_12) ;  /* 0x00000000004c0947 */ /* 0x000fea0003800000 */
[----:B-1----:R-:W1:Y:S01]  /*08e0*/  S2UR UR5, SR_CgaCtaId ;  /* 0x00000000000579c3 */ /* 0x002e620000008800 */
[----:B------:R-:W-:Y:S01]  /*08f0*/  UMOV UR9, 0x100 ;  /* 0x0000010000097882 */ /* 0x000fe20000000000 */
[----:B------:R-:W-:Y:S01]  /*0900*/  UMOV UR7, 0x400 ;  /* 0x0000040000077882 */ /* 0x000fe20000000000 */
[----:B------:R-:W-:Y:S01]  /*0910*/  USEL UR9, UR9, 0xe0, UP2 ;  /* 0x000000e009097887 */ /* 0x000fe20009000000 */
[----:B------:R-:W-:Y:S01]  /*0920*/  UMOV UR4, 0x1 ;  /* 0x0000000100047882 */ /* 0x000fe20000000000 */
[----:B------:R-:W-:Y:S01]  /*0930*/  ELECT P0, URZ, PT ;  /* 0x0000000000ff782f */ /* 0x000fe20003800000 */
[----:B------:R-:W-:-:S04]  /*0940*/  UIADD3 UR10, UPT, UPT, -UR4, 0x100000, URZ ;  /* 0x00100000040a7890 */ /* 0x000fc8000fffe1ff */
[----:B------:R-:W-:Y:S02]  /*0950*/  USHF.L.U32 UR11, UR10, 0xb, URZ ;  /* 0x0000000b0a0b7899 */ /* 0x000fe400080006ff */
[----:B------:R-:W-:Y:S02]  /*0960*/  USHF.L.U32 UR10, UR10, 0x1, URZ ;  /* 0x000000010a0a7899 */ /* 0x000fe400080006ff */
[----:B------:R-:W-:-:S04]  /*0970*/  UIADD3 UR12, UPT, UPT, -UR9, 0x100000, URZ ;  /* 0x00100000090c7890 */ /* 0x000fc8000fffe1ff */
[----:B------:R-:W-:Y:S02]  /*0980*/  USHF.L.U32 UR13, UR12, 0xb, URZ ;  /* 0x0000000b0c0d7899 */ /* 0x000fe400080006ff */
[----:B------:R-:W-:Y:S02]  /*0990*/  USHF.L.U32 UR12, UR12, 0x1, URZ ;  /* 0x000000010c0c7899 */ /* 0x000fe400080006ff */
[----:B-1----:R-:W-:Y:S01]  /*09a0*/  ULEA UR5, UR5, UR7, 0x18 ;  /* 0x0000000705057291 */ /* 0x002fe2000f8ec0ff */
[----:B------:R-:W1:Y:S11]  /*09b0*/  FENCE.VIEW.ASYNC.S ;  /* 0x00000000000073c6 */ /* 0x000e760000000000 */
[----:B-1----:R2:W1:Y:S01]  /*09c0*/  SYNCS.EXCH.64 URZ, [UR5+0x70], UR10 ;  /* 0x0000700a05ff75b2 */ /* 0x0024620008000100 */
[----:B------:R2:W1:Y:S01]  /*09d0*/  SYNCS.EXCH.64 URZ, [UR5+0x80], UR12 ;  /* 0x0000800c05ff75b2 */ /* 0x0004620008000100 */
[----:B------:R2:W1:Y:S01]  /*09e0*/  SYNCS.EXCH.64 URZ, [UR5+0x78], UR10 ;  /* 0x0000780a05ff75b2 */ /* 0x0004620008000100 */
[----:B------:R2:W1:Y:S02]  /*09f0*/  SYNCS.EXCH.64 URZ, [UR5+0x88], UR12 ;  /* 0x0000880c05ff75b2 */ /* 0x0004640008000100 */
[----:B--2---:R-:W-:Y:S01]  /*0a00*/  NOP ;  /* 0x0000000000007918 */ /* 0x004fe20000000000 */
.L_x_12:
        /* <DEDUP_REMOVED lines=20> */
[----:B------:R2:W1:Y:S02]  /*0b50*/  SYNCS.EXCH.64 URZ, [UR7+0xa8], UR4 ;  /* 0x0000a80407ff75b2 */ /* 0x0004640008000100 */
[----:B--2---:R-:W-:Y:S01]  /*0b60*/  NOP ;  /* 0x0000000000007918 */ /* 0x004fe20000000000 */
.L_x_13:
        /* <DEDUP_REMOVED lines=18> */
.L_x_14:
[----:B-1----:R-:W1:Y:S01]  /*0c90*/  S2UR UR5, SR_CTAID.X ;  /* 0x00000000000579c3 */ /* 0x002e620000002500 */
[----:B------:R-:W-:-:S05]  /*0ca0*/  CS2R.32 R170, SR_CgaSize ;  /* 0x0000000000aa7805 */ /* 0x000fca0000008a00 */
[----:B------:R-:W-:-:S05]  /*0cb0*/  IMAD R170, R170, -0xa0, RZ ;  /* 0xffffff60aaaa7824 */ /* 0x000fca00078e02ff */
[----:B------:R-:W-:-:S14]  /*0cc0*/  R2UR UR9, R170 ;  /* 0x00000000aa0972ca */ /* 0x000fdc00000e0000 */
[----:B------:R-:W2:Y:S01]  /*0cd0*/  LDCU UR9, c[0x0][UR9+0x2b0] ;  /* 0x00005600090977ac */ /* 0x000ea20008000800 */
[----:B------:R-:W-:Y:S01]  /*0ce0*/  NOP ;  /* 0x0000000000007918 */ /* 0x000fe20000000000 */
[----:B------:R-:W-:-:S05]  /*0cf0*/  CS2R.32 R170, SR_CgaSize ;  /* 0x0000000000aa7805 */ /* 0x000fca0000008a00 */
[----:B------:R-:W-:-:S05]  /*0d00*/  IMAD R170, R170, -0xa0, RZ ;  /* 0xffffff60aaaa7824 */ /* 0x000fca00078e02ff */
[----:B------:R-:W-:-:S14]  /*0d10*/  R2UR UR7, R170 ;  /* 0x00000000aa0772ca */ /* 0x000fdc00000e0000 */
[----:B------:R-:W3:Y:S01]  /*0d20*/  LDCU UR7, c[0x0][UR7+0x2b4] ;  /* 0x00005680070777ac */ /* 0x000ee20008000800 */
[----:B------:R-:W4:Y:S08]  /*0d30*/  S2UR UR4, SR_CTAID.Y ;  /* 0x00000000000479c3 */ /* 0x000f300000002600 */
[----:B------:R-:W3:Y:S01]  /*0d40*/  LDC R9, c[0x0][0xb24] ;  /* 0x0002c900ff097b82 */ /* 0x000ee20000000800 */
[----:B-1----:R-:W-:-:S02]  /*0d50*/  I2FP.F32.U32 R5, UR5 ;  /* 0x0000000500057c45 */ /* 0x002fc40008201000 */
[----:B------:R-:W-:-:S05]  /*0d60*/  CS2R.32 R3, SR_CgaSize ;  /* 0x0000000000037805 */ /* 0x000fca0000008a00 */
[----:B------:R-:W-:-:S06]  /*0d70*/  IMAD R3, R3, -0xa0, RZ ;  /* 0xffffff6003037824 */ /* 0x000fcc00078e02ff */
[----:B------:R-:W1:Y:S01]  /*0d80*/  LDC R3, c[0x0][R3+0x2a0] ;  /* 0x0000a80003037b82 */ /* 0x000e620000000800 */
[----:B------:R-:W-:Y:S01]  /*0d90*/  MOV R21, UR5 ;  /* 0x0000000500157c02 */ /* 0x000fe20008000f00 */
[----:B--2---:R-:W-:Y:S01]  /*0da0*/  FMUL R5, R5, UR9 ;  /* 0x0000000905057c20 */ /* 0x004fe20008400000 */
[----:B----4-:R-:W-:Y:S02]  /*0db0*/  I2FP.F32.U32 R4, UR4 ;  /* 0x0000000400047c45 */ /* 0x010fe40008201000 */
[----:B------:R-:W-:-:S05]  /*0dc0*/  CS2R.32 R2, SR_CgaSize ;  /* 0x0000000000027805 */ /* 0x000fca0000008a00 */
[----:B------:R-:W-:-:S06]  /*0dd0*/  IMAD R2, R2, -0xa0, RZ ;  /* 0xffffff6002027824 */ /* 0x000fcc00078e02ff */
[----:B------:R-:W2:Y:S01]  /*0de0*/  LDC R2, c[0x0][R2+0x2a4] ;  /* 0x0000a90002027b82 */ /* 0x000ea20000000800 */
[----:B------:R-:W4:Y:S01]  /*0df0*/  F2I.U32.TRUNC.NTZ R170, R5 ;  /* 0x0000000500aa7305 */ /* 0x000f22000020f000 */
[----:B------:R-:W-:Y:S01]  /*0e00*/  MOV R20, UR4 ;  /* 0x0000000400147c02 */ /* 0x000fe20008000f00 */
[----:B---3--:R-:W-:-:S05]  /*0e10*/  FMUL R4, R4, UR7 ;  /* 0x0000000704047c20 */ /* 0x008fca0008400000 */
[----:B------:R-:W-:Y:S01]  /*0e20*/  BAR.SYNC.DEFER_BLOCKING 0x0 ;  /* 0x0000000000007b1d */ /* 0x000fe20000010000 */
[----:B------:R-:W-:-:S05]  /*0e30*/  ISETP.GE.AND P0, PT, R9, 0x1, PT ;  /* 0x000000010900780c */ /* 0x000fca0003f06270 */
[----:B------:R-:W3:Y:S02]  /*0e40*/  F2I.U32.TRUNC.NTZ R147, R4 ;  /* 0x0000000400937305 */ /* 0x000ee4000020f000 */
[----:B------:R-:W2:Y:S01]  /*0e50*/  S2UR UR36, SR_CTAID.Z ;  /* 0x00000000002479c3 */ /* 0x000ea20000002700 */
[----:B----4-:R-:W-:-:S05]  /*0e60*/  IADD3 R170, PT, PT, -R170, RZ, RZ ;  /* 0x000000ffaaaa7210 */ /* 0x010fca0007ffe1ff */
[----:B-1----:R-:W-:Y:S01]  /*0e70*/  IMAD R170, R3, R170, UR5 ;  /* 0x0000000503aa7e24 */ /* 0x002fe2000f8e02aa */
[----:B---3--:R-:W-:-:S05]  /*0e80*/  IADD3 R147, PT, PT, -R147, RZ, RZ ;  /* 0x000000ff93937210 */ /* 0x008fca0007ffe1ff */
[----:B--2---:R-:W-:Y:S01]  /*0e90*/  IMAD R147, R2, R147, UR4 ;  /* 0x0000000402937e24 */ /* 0x004fe2000f8e0293 */
[----:B------:R-:W-:Y:S06]  /*0ea0*/  @!P0 BRA `(.L_x_15) ;  /* 0x0000000000b88947 */ /* 0x000fec0003800000 */
[----:B------:R-:W1:Y:S01]  /*0eb0*/  LDC.64 R4, c[0x0][0xb18] ;  /* 0x0002c600ff047b82 */ /* 0x000e620000000a00 */
[----:B------:R-:W-:-:S07]  /*0ec0*/  ISETP.NE.AND P0, PT, R9, 0x1, PT ;  /* 0x000000010900780c */ /* 0x000fce0003f05270 */
[----:B------:R-:W2:Y:S08]  /*0ed0*/  LDC R10, c[0x0][0xb0c] ;  /* 0x0002c300ff0a7b82 */ /* 0x000eb00000000800 */
[----:B------:R-:W3:Y:S08]  /*0ee0*/  LDC R11, c[0x0][0x370] ;  /* 0x0000dc00ff0b7b82 */ /* 0x000ef00000000800 */
[----:B------:R-:W4:Y:S01]  /*0ef0*/  LDC R12, c[0x0][0x374] ;  /* 0x0000dd00ff0c7b82 */ /* 0x000f220000000800 */
[----:B-1----:R-:W-:-:S07]  /*0f00*/  ISETP.NE.AND P1, PT, R4, 0x1, PT ;  /* 0x000000010400780c */ /* 0x002fce0003f25270 */
[----:B------:R-:W3:Y:S01]  /*0f10*/  LDC.64 R6, c[0x0][0xb10] ;  /* 0x0002c400ff067b82 */ /* 0x000ee20000000a00 */
[----:B--2---:R-:W-:-:S07]  /*0f20*/  ISETP.NE.AND P2, PT, R10, 0x1, PT ;  /* 0x000000010a00780c */ /* 0x004fce0003f45270 */
[----:B------:R-:W1:Y:S08]  /*0f30*/  LDC R8, c[0x0][0xb20] ;  /* 0x0002c800ff087b82 */ /* 0x000e700000000800 */
[----:B------:R-:W2:Y:S01]  /*0f40*/  LDC.64 R2, c[0x0][0xb28] ;  /* 0x0002ca00ff027b82 */ /* 0x000ea20000000a00 */
[----:B----4-:R-:W-:-:S04]  /*0f50*/  IMAD.HI.U32 R13, R12, R5, RZ ;  /* 0x000000050c0d7227 */ /* 0x010fc800078e00ff */
[----:B------:R-:W-:-:S04]  /*0f60*/  IMAD.HI.U32 R5, R20, R5, RZ ;  /* 0x0000000514057227 */ /* 0x000fc800078e00ff */
[----:B---3--:R-:W-:-:S04]  /*0f70*/  IMAD.HI.U32 R14, R11, R6, RZ ;  /* 0x000000060b0e7227 */ /* 0x008fc800078e00ff */
[C---:B------:R-:W-:Y:S01]  /*0f80*/  IMAD.HI.U32 R16, R21.reuse, R6, RZ ;  /* 0x0000000615107227 */ /* 0x040fe200078e00ff */
[-C--:B------:R-:W-:Y:S02]  /*0f90*/  @P2 SHF.R.U32.HI R11, RZ, R7.reuse, R14 ;  /* 0x00000007ff0b2219 */ /* 0x080fe4000001160e */
[-C--:B-1----:R-:W-:Y:S02]  /*0fa0*/  @P1 SHF.R.U32.HI R12, RZ, R8.reuse, R13 ;  /* 0x00000008ff0c1219 */ /* 0x082fe4000001160d */
[----:B------:R-:W-:Y:S02]  /*0fb0*/  SHF.R.U32.HI R5, RZ, R8, R5 ;  /* 0x00000008ff057219 */ /* 0x000fe40000011605 */
[----:B------:R-:W-:Y:S02]  /*0fc0*/  SHF.R.U32.HI R16, RZ, R7, R16 ;  /* 0x00000007ff107219 */ /* 0x000fe40000011610 */
[----:B------:R-:W-:Y:S01]  /*0fd0*/  SEL R5, R20, R5, !P1 ;  /* 0x0000000514057207 */ /* 0x000fe20004800000 */
[----:B--2---:R-:W-:Y:S01]  /*0fe0*/  IMAD.HI.U32 R14, R12, R2, RZ ;  /* 0x000000020c0e7227 */ /* 0x004fe200078e00ff */
[----:B------:R-:W-:-:S02]  /*0ff0*/  SEL R7, R21, R16, !P2 ;  /* 0x0000001015077207 */ /* 0x000fc40005000000 */
[----:B------:R-:W-:Y:S01]  /*1000*/  IADD3 R13, PT, PT, -R5, RZ, RZ ;  /* 0x000000ff050d7210 */ /* 0x000fe20007ffe1ff */
[----:B------:R-:W-:Y:S01]  /*1010*/  IMAD.HI.U32 R6, R11, R2, RZ ;  /* 0x000000020b067227 */ /* 0x000fe200078e00ff */
[----:B------:R-:W-:-:S03]  /*1020*/  @P0 SHF.R.U32.HI R12, RZ, R3, R14 ;  /* 0x00000003ff0c0219 */ /* 0x000fc6000001160e */
[----:B------:R-:W-:Y:S01]  /*1030*/  IMAD R13, R4, R13, R20 ;  /* 0x0000000d040d7224 */ /* 0x000fe200078e0214 */
[----:B------:R-:W-:Y:S01]  /*1040*/  @P0 SHF.R.U32.HI R11, RZ, R3, R6 ;  /* 0x00000003ff0b0219 */ /* 0x000fe20000011606 */
[----:B------:R-:W-:-:S04]  /*1050*/  IMAD R12, R12, R9, RZ ;  /* 0x000000090c0c7224 */ /* 0x000fc800078e02ff */
[----:B------:R-:W-:Y:S01]  /*1060*/  IMAD R6, R11, R9, RZ ;  /* 0x000000090b067224 */ /* 0x000fe200078e02ff */
[----:B------:R-:W-:-:S04]  /*1070*/  ISETP.GE.AND P1, PT, R5, R12, PT ;  /* 0x0000000c0500720c */ /* 0x000fc80003f26270 */
[----:B------:R-:W-:Y:S01]  /*1080*/  ISETP.GE.OR P1, PT, R7, R6, P1 ;  /* 0x000000060700720c */ /* 0x000fe20000f26670 */
[----:B------:R-:W-:-:S05]  /*1090*/  IMAD.HI.U32 R6, R5, R2, RZ ;  /* 0x0000000205067227 */ /* 0x000fca00078e00ff */
[----:B------:R-:W-:-:S04]  /*10a0*/  SHF.R.U32.HI R6, RZ, R3, R6 ;  /* 0x00000003ff067219 */ /* 0x000fc80000011606 */
[----:B------:R-:W-:-:S03]  /*10b0*/  SEL R6, R5, R6, !P0 ;  /* 0x0000000605067207 */ /* 0x000fc60004000000 */
[----:B------:R-:W-:Y:S01]  /*10c0*/  @!P1 IMAD.HI.U32 R8, R7, R2, RZ ;  /* 0x0000000207089227 */ /* 0x000fe200078e00ff */
[----:B------:R-:W-:-:S04]  /*10d0*/  IADD3 R2, PT, PT, -R6, RZ, RZ ;  /* 0x000000ff06027210 */ /* 0x000fc80007ffe1ff */
[----:B------:R-:W-:Y:S01]  /*10e0*/  @!P1 SHF.R.U32.HI R8, RZ, R3, R8 ;  /* 0x00000003ff089219 */ /* 0x000fe20000011608 */
[----:B------:R-:W-:-:S03]  /*10f0*/  IMAD R2, R9, R2, R5 ;  /* 0x0000000209027224 */ /* 0x000fc600078e0205 */
[----:B------:R-:W-:-:S05]  /*1100*/  @!P1 SEL R3, R7, R8, !P0 ;  /* 0x0000000807039207 */ /* 0x000fca0004000000 */
[--C-:B------:R-:W-:Y:S02]  /*1110*/  @!P1 IMAD.IADD R6, R6, 0x1, -R3.reuse ;  /* 0x0000000106069824 */ /* 0x100fe400078e0a03 */
[----:B------:R-:W-:Y:S01]  /*1120*/  @!P1 IMAD R3, R2, R11, R3 ;  /* 0x0000000b02039224 */ /* 0x000fe200078e0203 */
[----:B------:R-:W-:Y:S01]  /*1130*/  IADD3 R2, PT, PT, -R7, RZ, RZ ;  /* 0x000000ff07027210 */ /* 0x000fe20007ffe1ff */
[----:B------:R-:W-:Y:S02]  /*1140*/  @!P1 IMAD R5, R6, R9, R7 ;  /* 0x0000000906059224 */ /* 0x000fe400078e0207 */
[----:B------:R-:W-:Y:S02]  /*1150*/  @!P1 IMAD.MOV.U32 R7, RZ, RZ, R3 ;  /* 0x000000ffff079224 */ /* 0x000fe400078e0003 */
[----:B------:R-:W-:Y:S02]  /*1160*/  IMAD R2, R10, R2, R21 ;  /* 0x000000020a027224 */ /* 0x000fe400078e0215 */
[----:B------:R-:W-:-:S02]  /*1170*/  IMAD R20, R5, R4, R13 ;  /* 0x0000000405147224 */ /* 0x000fc400078e020d */
[----:B------:R-:W-:Y:S02]  /*1180*/  IMAD R21, R7, R10, R2 ;  /* 0x0000000a07157224 */ /* 0x000fe400078e0202 */
.L_x_15:
[----:B------:R-:W1:Y:S01]  /*1190*/  LDCU UR4, c[0x0][0xb30] ;  /* 0x00016600ff0477ac */ /* 0x000e620008000800 */
[----:B------:R-:W2:Y:S08]  /*11a0*/  S2UR UR37, SR_CgaCtaId ;  /* 0x00000000002579c3 */ /* 0x000eb00000008800 */
[----:B------:R-:W3:Y:S01]  /*11b0*/  LDC R72, c[0x0][0xb24] ;  /* 0x0002c900ff487b82 */ /* 0x000ee20000000800 */
[----:B-1----:R-:W-:-:S09]  /*11c0*/  UISETP.NE.AND UP1, UPT, UR4, 0x1, UPT ;  /* 0x000000010400788c */ /* 0x002fd2000bf25270 */
[----:B--2---:R-:W-:Y:S05]  /*11d0*/  BRA.U UP1, `(.L_x_16) ;  /* 0x0000000101407547 */ /* 0x004fea000b800000 */
[----:B------:R-:W1:Y:S08]  /*11e0*/  LDC.64 R4, c[0x0][0xb10] ;  /* 0x0002c400ff047b82 */ /* 0x000e700000000a00 */
[----:B------:R-:W2:Y:S08]  /*11f0*/  LDC.64 R2, c[0x0][0xb18] ;  /* 0x0002c600ff027b82 */ /* 0x000eb00000000a00 */
[----:B------:R-:W4:Y:S08]  /*1200*/  LDC R6, c[0x0][0xb20] ;  /* 0x0002c800ff067b82 */ /* 0x000f300000000800 */
[----:B------:R-:W3:Y:S01]  /*1210*/  LDC R8, c[0x0][0xb0c] ;  /* 0x0002c300ff087b82 */ /* 0x000ee20000000800 */
[----:B-1----:R-:W-:-:S05]  /*1220*/  IMAD.HI.U32 R4, R21, R4, RZ ;  /* 0x0000000415047227 */ /* 0x002fca00078e00ff */
[----:B------:R-:W-:Y:S01]  /*1230*/  SHF.R.U32.HI R4, RZ, R5, R4 ;  /* 0x00000005ff047219 */ /* 0x000fe20000011604 */
[----:B--2---:R-:W-:Y:S01]  /*1240*/  IMAD.HI.U32 R3, R20, R3, RZ ;  /* 0x0000000314037227 */ /* 0x004fe200078e00ff */
[----:B------:R-:W-:-:S04]  /*1250*/  ISETP.NE.AND P0, PT, R2, 0x1, PT ;  /* 0x000000010200780c */ /* 0x000fc80003f05270 */
[----:B----4-:R-:W-:-:S04]  /*1260*/  SHF.R.U32.HI R3, RZ, R6, R3 ;  /* 0x00000006ff037219 */ /* 0x010fc80000011603 */
[----:B------:R-:W-:Y:S02]  /*1270*/  SEL R3, R20, R3, !P0 ;  /* 0x0000000314037207 */ /* 0x000fe40004000000 */
[----:B---3--:R-:W-:-:S04]  /*1280*/  ISETP.NE.AND P1, PT, R8, 0x1, PT ;  /* 0x000000010800780c */ /* 0x008fc80003f25270 */
[----:B------:R-:W-:-:S05]  /*1290*/  SEL R4, R21, R4, !P1 ;  /* 0x0000000415047207 */ /* 0x000fca0004800000 */
[----:B------:R-:W-:Y:S02]  /*12a0*/  IMAD.IADD R5, R3, 0x1, -R4 ;  /* 0x0000000103057824 */ /* 0x000fe400078e0a04 */
[----:B------:R-:W-:Y:S02]  /*12b0*/  IMAD.IADD R3, R4, 0x1, -R3 ;  /* 0x0000000104037824 */ /* 0x000fe400078e0a03 */
[----:B------:R-:W-:Y:S02]  /*12c0*/  IMAD R21, R5, R8, R21 ;  /* 0x0000000805157224 */ /* 0x000fe400078e0215 */
[----:B------:R-:W-:-:S07]  /*12d0*/  IMAD R20, R3, R2, R20 ;  /* 0x0000000203147224 */ /* 0x000fce00078e0214 */
.L_x_16:
[----:B------:R-:W-:Y:S01]  /*12e0*/  BAR.SYNC.DEFER_BLOCKING 0x0 ;  /* 0x0000000000007b1d */ /* 0x000fe20000010000 */
[----:B------:R-:W-:Y:S01]  /*12f0*/  UISETP.NE.AND UP1, UPT, UR8, 0x2, UPT ;  /* 0x000000020800788c */ /* 0x000fe2000bf25270 */
[----:B------:R-:W-:Y:S02]  /*1300*/  ISETP.NE.OR P5, PT, R0, 0x2, !P5 ;  /* 0x000000020000780c */ /* 0x000fe40006fa5670 */
[----:B------:R-:W-:-:S06]  /*1310*/  LOP3.LUT R2, R185, 0x1f, RZ, 0xc0, !PT ;  /* 0x0000001fb9027812 */ /* 0x000fcc00078ec0ff */
[----:B------:R-:W-:Y:S05]  /*1320*/  BRA.U UP1, `(.L_x_17) ;  /* 0x0000001101147547 */ /* 0x000fea000b800000 */
[----:B------:R-:W1:Y:S01]  /*1330*/  LDCU UR13, c[0x0][0x38c] ;  /* 0x00007180ff0d77ac */ /* 0x000e620008000800 */
[----:B------:R-:W2:Y:S01]  /*1340*/  LDC R9, c[0x0][0x370] ;  /* 0x0000dc00ff097b82 */ /* 0x000ea20000000800 */
[----:B------:R-:W-:Y:S01]  /*1350*/  PLOP3.LUT P1, PT, PT, PT, UP2, 0x80, 0x8 ;  /* 0x000000000008781c */ /* 0x000fe20003f2f028 */
[----:B------:R-:W-:Y:S01]  /*1360*/  IMAD.MOV.U32 R15, RZ, RZ, 0x1 ;  /* 0x00000001ff0f7424 */ /* 0x000fe200078e00ff */
[----:B------:R-:W-:Y:S01]  /*1370*/  ISETP.EQ.OR P4, PT, R2, RZ, P5 ;  /* 0x000000ff0200720c */ /* 0x000fe20002f82670 */
[----:B------:R-:W-:Y:S01]  /*1380*/  IMAD.MOV.U32 R14, RZ, RZ, RZ ;  /* 0x000000ffff0e7224 */ /* 0x000fe200078e00ff */
[----:B------:R-:W-:Y:S02]  /*1390*/  PLOP3.LUT P1, PT, P1, PT, PT, 0x8, 0x80 ;  /* 0x000000000080781c */ /* 0x000fe40000f2e170 */
[----:B------:R-:W-:Y:S01]  /*13a0*/  CS2R R12, SRZ ;  /* 0x00000000000c7805 */ /* 0x000fe2000001ff00 */
[----:B------:R-:W-:Y:S01]  /*13b0*/  IMAD.MOV.U32 R10, RZ, RZ, 0x1 ;  /* 0x00000001ff0a7424 */ /* 0x000fe200078e00ff */
[----:B------:R-:W4:Y:S01]  /*13c0*/  LDC R0, c[0x0][0x374] ;  /* 0x0000dd00ff007b82 */ /* 0x000f220000000800 */
[----:B------:R-:W2:Y:S01]  /*13d0*/  LDCU.64 UR22, c[0x0][0x348] ;  /* 0x00006900ff1677ac */ /* 0x000ea20008000a00 */
[----:B------:R-:W-:Y:S01]  /*13e0*/  UMOV UR6, URZ ;  /* 0x000000ff00067c82 */ /* 0x000fe20008000000 */
[----:B-1----:R-:W-:-:S04]  /*13f0*/  UIADD3 UR5, UPT, UPT, UR13, 0x1f, URZ ;  /* 0x0000001f0d057890 */ /* 0x002fc8000fffe0ff */
[----:B------:R-:W-:-:S04]  /*1400*/  USHF.R.S32.HI UR4, URZ, 0x1f, UR5 ;  /* 0x0000001fff047899 */ /* 0x000fc80008011405 */
[----:B------:R-:W-:-:S04]  /*1410*/  ULEA.HI UR4, UR4, UR5, URZ, 0x5 ;  /* 0x0000000504047291 */ /* 0x000fc8000f8f28ff */
[----:B------:R-:W-:Y:S02]  /*1420*/  USHF.R.S32.HI UR15, URZ, 0x5, UR4 ;  /* 0x00000005ff0f7899 */ /* 0x000fe40008011404 */
[----:B------:R-:W-:Y:S02]  /*1430*/  UIADD3 UR4, UPT, UPT, UR13, -0x1, URZ ;  /* 0xffffffff0d047890 */ /* 0x000fe4000fffe0ff */
[----:B------:R-:W-:Y:S02]  /*1440*/  UISETP.LT.U32.AND UP0, UPT, UR15, 0x2, UPT ;  /* 0x000000020f00788c */ /* 0x000fe4000bf01070 */
[----:B------:R-:W-:Y:S02]  /*1450*/  UISETP.GE.U32.AND UP1, UPT, UR4, -0x3f, UPT ;  /* 0xffffffc10400788c */ /* 0x000fe4000bf26070 */
[----:B------:R-:W-:Y:S02]  /*1460*/  USEL UR14, UR15, 0x2, UP0 ;  /* 0x000000020f0e7887 */ /* 0x000fe40008000000 */
[----:B------:R-:W-:-:S02]  /*1470*/  UIADD3 UR13, UPT, UPT, UR13, 0x3e, URZ ;  /* 0x0000003e0d0d7890 */ /* 0x000fc4000fffe0ff */
[----:B------:R-:W-:Y:S02]  /*1480*/  UIADD3 UR5, UPT, UPT, UR14, -0x1, URZ ;  /* 0xffffffff0e057890 */ /* 0x000fe4000fffe0ff */
[----:B------:R-:W-:-:S03]  /*1490*/  UIADD3 UR7, UPT, UPT, UR15, -UR14, URZ ;  /* 0x8000000e0f077290 */ /* 0x000fc6000fffe0ff */
[----:B------:R-:W-:-:S04]  /*14a0*/  @UP1 UIADD3 UR5, UPT, UPT, UR14, URZ, URZ ;  /* 0x000000ff0e051290 */ /* 0x000fc8000fffe0ff */
[----:B--2---:R-:W-:-:S12]  /*14b0*/  UIADD3 UR5, UPT, UPT, UR5, 0x1, URZ ;  /* 0x0000000105057890 */ /* 0x004fd8000fffe0ff */
.L_x_35:
[----:B------:R-:W-:Y:S01]  /*14c0*/  UISETP.NE.AND UP0, UPT, UR37, URZ, UPT ;  /* 0x000000ff2500728c */ /* 0x000fe2000bf05270 */
[----:B------:R-:W1:Y:S08]  /*14d0*/  S2UR UR37, SR_CgaCtaId ;  /* 0x00000000002579c3 */ /* 0x000e700000008800 */
[----:B------:R-:W-:Y:S05]  /*14e0*/  BRA.U UP0, `(.L_x_18) ;  /* 0x0000000100347547 */ /* 0x000fea000b800000 */
[----:B------:R-:W2:Y:S01]  /*14f0*/  S2R R2, SR_CgaCtaId ;  /* 0x0000000000027919 */ /* 0x000ea20000008800 */
[----:B------:R-:W-:-:S04]  /*1500*/  MOV R3, 0x400 ;  /* 0x0000040000037802 */ /* 0x000fc80000000f00 */
[----:B--2---:R-:W-:Y:S02]  /*1510*/  LEA R3, R2, R3, 0x18 ;  /* 0x0000000302037211 */ /* 0x004fe400078ec0ff */
[----:B------:R-:W-:-:S03]  /*1520*/  SHF.L.U32 R2, R10, 0x1f, RZ ;  /* 0x0000001f0a027819 */ /* 0x000fc600000006ff */
[----:B------:R-:W-:-:S04]  /*1530*/  IMAD R3, R12, 0x8, R3 ;  /* 0x000000080c037824 */ /* 0x000fc800078e0203 */
[----:B------:R-:W2:Y:S02]  /*1540*/  SYNCS.PHASECHK.TRANS64.TRYWAIT P0, [R3+URZ+0xc0], R2 ;  /* 0x0000c002030075a7 */ /* 0x000ea400080011ff */
[----:B--2---:R-:W-:Y:S05]  /*1550*/  @!P0 BRA `(.L_x_19) ;  /* 0x0000009400f08947 */ /* 0x004fea0003800000 */
.L_x_124:
[----:B------:R-:W-:Y:S01]  /*1560*/  VIADD R12, R12, 0x1 ;  /* 0x000000010c0c7836 */ /* 0x000fe20000000000 */
[----:B------:R2:W-:Y:S04]  /*1570*/  SYNCS.ARRIVE.TRANS64.A1T0 RZ, [R3+URZ+0xb0], RZ ;  /* 0x0000b0ff03ff79a7 */ /* 0x0005e800081000ff */
[----:B------:R-:W-:-:S04]  /*1580*/  ISETP.NE.AND P0, PT, R12, 0x2, PT ;  /* 0x000000020c00780c */ /* 0x000fc80003f05270 */
[----:B------:R-:W-:Y:S02]  /*1590*/  SEL R12, R12, RZ, P0 ;  /* 0x000000ff0c0c7207 */ /* 0x000fe40000000000 */
[----:B--2---:R-:W-:-:S04]  /*15a0*/  SEL R3, RZ, 0x1, P0 ;  /* 0x00000001ff037807 */ /* 0x004fc80000000000 */
[----:B------:R-:W-:-:S07]  /*15b0*/  LOP3.LUT R10, R10, R3, RZ, 0x3c, !PT ;  /* 0x000000030a0a7212 */ /* 0x000fce00078e3cff */
.L_x_18:
[----:B------:R-:W-:Y:S01]  /*15c0*/  UMOV UR4, 0x400 ;  /* 0x0000040000047882 */ /* 0x000fe20000000000 */
[----:B------:R-:W-:Y:S01]  /*15d0*/  SHF.L.U32 R2, R15, 0x1f, RZ ;  /* 0x0000001f0f027819 */ /* 0x000fe200000006ff */
[----:B-1----:R-:W-:Y:S01]  /*15e0*/  ULEA UR4, UR37, UR4, 0x18 ;  /* 0x0000000425047291 */ /* 0x002fe2000f8ec0ff */
[----:B------:R-:W-:Y:S01]  /*15f0*/  R2UR UR35, R21 ;  /* 0x00000000152372ca */ /* 0x000fe200000e0000 */
[----:B------:R-:W-:Y:S01]  /*1600*/  UISETP.GE.U32.AND UP0, UPT, UR13, 0x3f, UPT ;  /* 0x0000003f0d00788c */ /* 0x000fe2000bf06070 */
[----:B------:R-:W-:Y:S01]  /*1610*/  R2UR UR11, R20 ;  /* 0x00000000140b72ca */ /* 0x000fe200000e0000 */
[----:B------:R-:W-:Y:S01]  /*1620*/  ULEA UR8, UR6, UR4, 0x3 ;  /* 0x0000000406087291 */ /* 0x000fe2000f8e18ff */
[----:B------:R-:W-:-:S08]  /*1630*/  UMOV UR24, URZ ;  /* 0x000000ff00187c82 */ /* 0x000fd00008000000 */
[----:B------:R1:W2:Y:S01]  /*1640*/  SYNCS.PHASECHK.TRANS64.TRYWAIT P0, [UR8+0x10], R2 ;  /* 0x00001002ff0075a7 */ /* 0x0002a20008001108 */
[----:B------:R-:W-:Y:S02]  /*1650*/  USHF.L.U32 UR35, UR35, 0x7, URZ ;  /* 0x0000000723237899 */ /* 0x000fe400080006ff */
[----:B------:R-:W-:Y:S01]  /*1660*/  USHF.L.U32 UR11, UR11, 0x8, URZ ;  /* 0x000000080b0b7899 */ /* 0x000fe200080006ff */
[----:B------:R-:W-:Y:S11]  /*1670*/  BRA.U !UP0, `(.L_x_20) ;  /* 0x0000000108a87547 */ /* 0x000ff6000b800000 */
[----:B------:R-:W-:Y:S01]  /*1680*/  UMOV UR16, URZ ;  /* 0x000000ff00107c82 */ /* 0x000fe20008000000 */
[----:B------:R-:W-:-:S05]  /*1690*/  UMOV UR17, UR6 ;  /* 0x0000000600117c82 */ /* 0x000fca0008000000 */
.L_x_25:
[----:B-1----:R-:W-:Y:S01]  /*16a0*/  ULEA UR33, UR17, UR4, 0x3 ;  /* 0x0000000411217291 */ /* 0x002fe2000f8e18ff */
[----:B--2---:R-:W-:Y:S01]  /*16b0*/  @!P5 MOV R3, 0x3000 ;  /* 0x000030000003d802 */ /* 0x004fe20000000f00 */
[----:B--2---:R-:W-:Y:S10]  /*16c0*/  @P0 BRA `(.L_x_21) ;  /* 0x00000000000c0947 */ /* 0x004ff40003800000 */
[----:B------:R-:W-:-:S04]  /*16d0*/  SHF.L.U32 R5, R15, 0x1f, RZ ;  /* 0x0000001f0f057819 */ /* 0x000fc800000006ff */
[----:B------:R-:W2:Y:S02]  /*16e0*/  SYNCS.PHASECHK.TRANS64.TRYWAIT P0, [UR33+0x10], R5 ;  /* 0x00001005ff0075a7 */ /* 0x000ea40008001121 */
[----:B--2---:R-:W-:Y:S05]  /*16f0*/  @!P0 BRA `(.L_x_22) ;  /* 0x00000094009c8947 */ /* 0x004fea0003800000 */
.L_x_21:
[----:B------:R2:W-:Y:S01]  /*1700*/  @!P5 SYNCS.ARRIVE.TRANS64 RZ, [UR33], R3 ;  /* 0x00000003ffffd9a7 */ /* 0x0005e20008000021 */
[----:B------:R-:W-:Y:S04]  /*1710*/  BSSY.RECONVERGENT B0, `(.L_x_23) ;  /* 0x0000003000007945 */ /* 0x000fe80003800200 */
[----:B------:R-:W-:Y:S05]  /*1720*/  @P4 BRA `(.L_x_24) ;  /* 0x0000000000044947 */ /* 0x000fea0003800000 */
[----:B------:R-:W-:Y:S05]  /*1730*/  BPT.TRAP 0x1 ;  /* 0x000000040000795c */ /* 0x000fea0000300000 */
.L_x_24:
[----:B------:R-:W-:Y:S05]  /*1740*/  BSYNC.RECONVERGENT B0 ;  /* 0x0000000000007941 */ /* 0x000fea0003800200 */
.L_x_23:
[----:B------:R-:W-:Y:S02]  /*1750*/  UIADD3 UR6, UPT, UPT, UR17, 0x1, URZ ;  /* 0x0000000111067890 */ /* 0x000fe4000fffe0ff */
[----:B------:R-:W-:Y:S02]  /*1760*/  ULEA UR32, UR17, UR4, 0xc ;  /* 0x0000000411207291 */ /* 0x000fe4000f8e60ff */
[----:B------:R-:W-:Y:S02]  /*1770*/  UISETP.NE.AND UP0, UPT, UR6, 0x2, UPT ;  /* 0x000000020600788c */ /* 0x000fe4000bf05270 */
[----:B------:R-:W-:Y:S02]  /*1780*/  UIADD3 UR26, UP1, UPT, UR22, 0x80, URZ ;  /* 0x00000080161a7890 */ /* 0x000fe4000ff3e0ff */
[----:B------:R-:W-:Y:S02]  /*1790*/  USEL UR9, URZ, 0x1, UP0 ;  /* 0x00000001ff097887 */ /* 0x000fe40008000000 */
[----:B------:R-:W-:-:S02]  /*17a0*/  USEL UR6, UR6, URZ, UP0 ;  /* 0x000000ff06067287 */ /* 0x000fc40008000000 */
[----:B------:R-:W-:Y:S02]  /*17b0*/  UIADD3 UR20, UP0, UPT, UR22, 0x180, URZ ;  /* 0x0000018016147890 */ /* 0x000fe4000ff1e0ff */
[----:B------:R-:W-:Y:S01]  /*17c0*/  ULEA UR8, UR6, UR4, 0x3 ;  /* 0x0000000406087291 */ /* 0x000fe2000f8e18ff */
[----:B------:R-:W-:Y:S01]  /*17d0*/  LOP3.LUT R15, R15, UR9, RZ, 0x3c, !PT ;  /* 0x000000090f0f7c12 */ /* 0x000fe2000f8e3cff */
[----:B------:R-:W-:Y:S02]  /*17e0*/  USHF.L.U32 UR34, UR16, 0x5, URZ ;  /* 0x0000000510227899 */ /* 0x000fe400080006ff */
[----:B------:R-:W-:Y:S01]  /*17f0*/  UIADD3.X UR27, UPT, UPT, URZ, UR23, URZ, UP1, !UPT ;  /* 0x00000017ff1b7290 */ /* 0x000fe20008ffe4ff */
[----:B-1----:R-:W-:Y:S01]  /*1800*/  SHF.L.U32 R2, R15, 0x1f, RZ ;  /* 0x0000001f0f027819 */ /* 0x002fe200000006ff */
[----:B------:R-:W-:Y:S02]  /*1810*/  UIADD3 UR32, UPT, UPT, UR32, 0xc400, URZ ;  /* 0x0000c40020207890 */ /* 0x000fe4000fffe0ff */
[----:B------:R-:W-:Y:S01]  /*1820*/  UIADD3.X UR21, UPT, UPT, URZ, UR23, URZ, UP0, !UPT ;  /* 0x00000017ff157290 */ /* 0x000fe200087fe4ff */
[----:B------:R1:W1:Y:S01]  /*1830*/  SYNCS.PHASECHK.TRANS64.TRYWAIT P0, [UR8+0x10], R2 ;  /* 0x00001002ff0075a7 */ /* 0x0002620008001108 */
[----:B------:R-:W-:Y:S01]  /*1840*/  ULEA UR8, UR17, UR4, 0xd ;  /* 0x0000000411087291 */ /* 0x000fe2000f8e68ff */
[----:B------:R-:W-:Y:S01]  /*1850*/  UMOV UR18, 0x0 ;  /* 0x0000000000127882 */ /* 0x000fe20000000000 */
[----:B------:R-:W-:-:S02]  /*1860*/  UMOV UR19, 0x10000000 ;  /* 0x1000000000137882 */ /* 0x000fc40000000000 */
[----:B------:R-:W-:Y:S01]  /*1870*/  UIADD3 UR8, UPT, UPT, UR8, 0xe400, URZ ;  /* 0x0000e40008087890 */ /* 0x000fe2000fffe0ff */
[----:B------:R1:W-:Y:S01]  /*1880*/  UTMALDG.3D [UR32], [UR26], desc[UR18] ;  /* 0x000012201a0075b4 */ /* 0x0003e20008011000 */
[----:B------:R-:W-:Y:S01]  /*1890*/  UMOV UR12, UR36 ;  /* 0x00000024000c7c82 */ /* 0x000fe20008000000 */
[----:B------:R-:W-:Y:S01]  /*18a0*/  UMOV UR9, UR33 ;  /* 0x0000002100097c82 */ /* 0x000fe20008000000 */
[----:B------:R-:W-:Y:S01]  /*18b0*/  UMOV UR10, UR34 ;  /* 0x00000022000a7c82 */ /* 0x000fe20008000000 */
[----:B------:R-:W-:Y:S01]  /*18c0*/  UIADD3 UR16, UPT, UPT, UR16, 0x1, URZ ;  /* 0x0000000110107890 */ /* 0x000fe2000fffe0ff */
[----:B------:R-:W-:Y:S01]  /*18d0*/  UMOV UR24, UR5 ;  /* 0x0000000500187c82 */ /* 0x000fe20008000000 */
[----:B------:R-:W-:Y:S02]  /*18e0*/  UMOV UR17, UR6 ;  /* 0x0000000600117c82 */ /* 0x000fe40008000000 */
[----:B------:R1:W-:Y:S01]  /*18f0*/  UTMALDG.3D [UR8], [UR20], desc[UR18] ;  /* 0x00001208140075b4 */ /* 0x0003e20008011000 */
[----:B------:R-:W-:-:S09]  /*1900*/  UISETP.NE.AND UP0, UPT, UR16, UR5, UPT ;  /* 0x000000051000728c */ /* 0x000fd2000bf05270 */
[----:B------:R-:W-:Y:S05]  /*1910*/  BRA.U UP0, `(.L_x_25) ;  /* 0xfffffffd00607547 */ /* 0x000fea000b83ffff */
.L_x_20:
[----:B-1----:R-:W-:Y:S01]  /*1920*/  ULEA UR8, UR6, UR4, 0x3 ;  /* 0x0000000406087291 */ /* 0x002fe2000f8e18ff */
[----:B------:R-:W-:Y:S01]  /*1930*/  SHF.L.U32 R2, R15, 0x1f, RZ ;  /* 0x0000001f0f027819 */ /* 0x000fe200000006ff */
[----:B------:R-:W-:Y:S01]  /*1940*/  @!P1 SYNCS.ARRIVE.TRANS64.A1T0 RZ, [UR4+0x68], RZ ;  /* 0x000068ffffff99a7 */ /* 0x000fe20008100004 */
[----:B------:R-:W-:-:S06]  /*1950*/  UISETP.GT.AND UP0, UPT, UR15, UR14, UPT ;  /* 0x0000000e0f00728c */ /* 0x000fcc000bf04270 */
[----:B--2---:R1:W2:Y:S03]  /*1960*/  SYNCS.PHASECHK.TRANS64.TRYWAIT P0, [UR8+0x10], R2 ;  /* 0x00001002ff0075a7 */ /* 0x0042a60008001108 */
[----:B------:R-:W-:Y:S05]  /*1970*/  BRA.U !UP0, `(.L_x_26) ;  /* 0x0000000108ac7547 */ /* 0x000fea000b800000 */
[----:B------:R-:W-:Y:S01]  /*1980*/  UIADD3 UR21, UPT, UPT, UR7, UR24, URZ ;  /* 0x0000001807157290 */ /* 0x000fe2000fffe0ff */
[----:B------:R-:W-:-:S11]  /*1990*/  UMOV UR25, UR6 ;  /* 0x0000000600197c82 */ /* 0x000fd60008000000 */
.L_x_31:
[----:B-1----:R-:W-:Y:S01]  /*19a0*/  ULEA UR17, UR25, UR4, 0x3 ;  /* 0x0000000419117291 */ /* 0x002fe2000f8e18ff */
[----:B--2---:R-:W-:Y:S01]  /*19b0*/  @!P5 MOV R3, 0x3000 ;  /* 0x000030000003d802 */ /* 0x004fe20000000f00 */
[----:B--2---:R-:W-:Y:S10]  /*19c0*/  @P0 BRA `(.L_x_27) ;  /* 0x00000000000c0947 */ /* 0x004ff40003800000 */
[----:B------:R-:W-:-:S04]  /*19d0*/  SHF.L.U32 R5, R15, 0x1f, RZ ;  /* 0x0000001f0f057819 */ /* 0x000fc800000006ff */
[----:B------:R-:W2:Y:S02]  /*19e0*/  SYNCS.PHASECHK.TRANS64.TRYWAIT P0, [UR17+0x10], R5 ;  /* 0x00001005ff0075a7 */ /* 0x000ea40008001111 */
[----:B--2---:R-:W-:Y:S05]  /*19f0*/  @!P0 BRA `(.L_x_28) ;  /* 0x0000009000f48947 */ /* 0x004fea0003800000 */
.L_x_27:
[----:B------:R2:W-:Y:S01]  /*1a00*/  @!P5 SYNCS.ARRIVE.TRANS64 RZ, [UR17], R3 ;  /* 0x00000003ffffd9a7 */ /* 0x0005e20008000011 */
[----:B------:R-:W-:Y:S04]  /*1a10*/  BSSY.RECONVERGENT B0, `(.L_x_29) ;  /* 0x0000003000007945 */ /* 0x000fe80003800200 */
[----:B------:R-:W-:Y:S05]  /*1a20*/  @P4 BRA `(.L_x_30) ;  /* 0x0000000000044947 */ /* 0x000fea0003800000 */
[----:B------:R-:W-:Y:S05]  /*1a30*/  BPT.TRAP 0x1 ;  /* 0x000000040000795c */ /* 0x000fea0000300000 */
.L_x_30:
[----:B------:R-:W-:Y:S05]  /*1a40*/  BSYNC.RECONVERGENT B0 ;  /* 0x0000000000007941 */ /* 0x000fea0003800200 */
.L_x_29:
        /* <DEDUP_REMOVED lines=10> */
[----:B------:R-:W-:Y:S01]  /*1af0*/  UIADD3 UR16, UPT, UPT, UR16, 0xc400, URZ ;  /* 0x0000c40010107890 */ /* 0x000fe2000fffe0ff */
[----:B-1----:R-:W-:Y:S01]  /*1b00*/  SHF.L.U32 R2, R15, 0x1f, RZ ;  /* 0x0000001f0f027819 */ /* 0x002fe200000006ff */
[----:B------:R-:W-:Y:S02]  /*1b10*/  UIADD3.X UR31, UPT, UPT, URZ, UR23, URZ, UP1, !UPT ;  /* 0x00000017ff1f7290 */ /* 0x000fe40008ffe4ff */
[----:B------:R-:W-:Y:S01]  /*1b20*/  UIADD3.X UR29, UPT, UPT, URZ, UR23, URZ, UP0, !UPT ;  /* 0x00000017ff1d7290 */ /* 0x000fe200087fe4ff */
[----:B------:R1:W1:Y:S01]  /*1b30*/  SYNCS.PHASECHK.TRANS64.TRYWAIT P0, [UR8+0x10], R2 ;  /* 0x00001002ff0075a7 */ /* 0x0002620008001108 */
[----:B------:R-:W-:Y:S01]  /*1b40*/  ULEA UR8, UR25, UR4, 0xd ;  /* 0x0000000419087291 */ /* 0x000fe2000f8e68ff */
[----:B------:R-:W-:Y:S01]  /*1b50*/  UMOV UR26, 0x0 ;  /* 0x00000000001a7882 */ /* 0x000fe20000000000 */
[----:B------:R-:W-:-:S02]  /*1b60*/  UMOV UR27, 0x10000000 ;  /* 0x10000000001b7882 */ /* 0x000fc40000000000 */
[----:B------:R-:W-:Y:S01]  /*1b70*/  UIADD3 UR8, UPT, UPT, UR8, 0xe400, URZ ;  /* 0x0000e40008087890 */ /* 0x000fe2000fffe0ff */
[----:B------:R-:W-:Y:S01]  /*1b80*/  UMOV UR19, UR35 ;  /* 0x0000002300137c82 */ /* 0x000fe20008000000 */
[----:B------:R-:W-:Y:S01]  /*1b90*/  UMOV UR20, UR36 ;  /* 0x0000002400147c82 */ /* 0x000fe20008000000 */
[----:B------:R-:W-:Y:S01]  /*1ba0*/  UMOV UR12, UR36 ;  /* 0x00000024000c7c82 */ /* 0x000fe20008000000 */
[----:B------:R-:W-:Y:S01]  /*1bb0*/  UMOV UR9, UR17 ;  /* 0x0000001100097c82 */ /* 0x000fe20008000000 */
[----:B------:R-:W-:Y:S01]  /*1bc0*/  UMOV UR10, UR18 ;  /* 0x00000012000a7c82 */ /* 0x000fe20008000000 */
[----:B------:R1:W-:Y:S01]  /*1bd0*/  UTMALDG.3D [UR16], [UR30], desc[UR26] ;  /* 0x00001a101e0075b4 */ /* 0x0003e20008011000 */
[----:B------:R-:W-:Y:S01]  /*1be0*/  UIADD3 UR24, UPT, UPT, UR24, 0x1, URZ ;  /* 0x0000000118187890 */ /* 0x000fe2000fffe0ff */
[----:B------:R-:W-:-:S03]  /*1bf0*/  UMOV UR25, UR6 ;  /* 0x0000000600197c82 */ /* 0x000fc60008000000 */
[----:B------:R-:W-:Y:S01]  /*1c00*/  UISETP.NE.AND UP0, UPT, UR24, UR21, UPT ;  /* 0x000000151800728c */ /* 0x000fe2000bf05270 */
[----:B------:R1:W-:Y:S08]  /*1c10*/  UTMALDG.3D [UR8], [UR28], desc[UR26] ;  /* 0x00001a081c0075b4 */ /* 0x0003f00008011000 */
[----:B------:R-:W-:Y:S05]  /*1c20*/  BRA.U UP0, `(.L_x_31) ;  /* 0xfffffffd005c7547 */ /* 0x000fea000b83ffff */
.L_x_26:
[C---:B-1----:R-:W-:Y:S01]  /*1c30*/  LEA R2, R14.reuse, UR4, 0x3 ;  /* 0x000000040e027c11 */ /* 0x042fe2000f8e18ff */
[----:B------:R-:W-:Y:S01]  /*1c40*/  NOP ;  /* 0x0000000000007918 */ /* 0x000fe20000000000 */
[----:B--2---:R-:W-:Y:S02]  /*1c50*/  SHF.L.U32 R3, R13, 0x1f, RZ ;  /* 0x0000001f0d037819 */ /* 0x004fe400000006ff */
[----:B------:R-:W-:Y:S02]  /*1c60*/  LEA R4, R14, UR4, 0x4 ;  /* 0x000000040e047c11 */ /* 0x000fe4000f8e20ff */
[----:B------:R-:W1:Y:S02]  /*1c70*/  SYNCS.PHASECHK.TRANS64.TRYWAIT P0, [R2+URZ+0x70], R3 ;  /* 0x00007003020075a7 */ /* 0x000e6400080011ff */
[----:B-1----:R-:W-:Y:S05]  /*1c80*/  @!P0 BRA `(.L_x_32) ;  /* 0x0000009000688947 */ /* 0x002fea0003800000 */
.L_x_127:
[----:B------:R-:W2:Y:S01]  /*1c90*/  LDS.128 R4, [R4+0xe0] ;  /* 0x0000e00004047984 */ /* 0x000ea20000000c00 */
[----:B---3--:R-:W-:Y:S01]  /*1ca0*/  ISETP.GE.AND P0, PT, R72, 0x1, PT ;  /* 0x000000014800780c */ /* 0x008fe20003f06270 */
[----:B-1----:R-:W-:Y:S01]  /*1cb0*/  VIADD R2, R2, 0x80 ;  /* 0x0000008002027836 */ /* 0x002fe20000000000 */
[----:B------:R-:W-:Y:S01]  /*1cc0*/  @!PT LDS RZ, [RZ] ;  /* 0x00000000fffff984 */ /* 0x000fe20000000800 */
[----:B------:R-:W-:Y:S01]  /*1cd0*/  @!PT LDS RZ, [RZ] ;  /* 0x00000000fffff984 */ /* 0x000fe20000000800 */
[----:B------:R-:W-:Y:S01]  /*1ce0*/  @!PT LDS RZ, [RZ] ;  /* 0x00000000fffff984 */ /* 0x000fe20000000800 */
[----:B------:R-:W-:Y:S01]  /*1cf0*/  @!PT LDS RZ, [RZ] ;  /* 0x00000000fffff984 */ /* 0x000fe20000000800 */
[----:B------:R1:W-:Y:S06]  /*1d00*/  MEMBAR.ALL.CTA ;  /* 0x0000000000007992 */ /* 0x0003ec0000008000 */
[----:B-1----:R-:W1:Y:S01]  /*1d10*/  FENCE.VIEW.ASYNC.S ;  /* 0x00000000000073c6 */ /* 0x002e620000000000 */
[----:B------:R-:W-:-:S04]  /*1d20*/  PRMT R2, RZ, 0x654, R2 ;  /* 0x00000654ff027816 */ /* 0x000fc80000000002 */
[----:B-1----:R1:W-:Y:S01]  /*1d30*/  SYNCS.ARRIVE.TRANS64.RED.A1T0 RZ, [R2+URZ], RZ ;  /* 0x000000ff02ff79a7 */ /* 0x0023e200081004ff */
[----:B--2---:R-:W-:-:S13]  /*1d40*/  LOP3.LUT P2, RZ, R6, 0x1, RZ, 0xc0, !PT ;  /* 0x0000000106ff7812 */ /* 0x004fda000784c0ff */
[----:B------:R-:W-:Y:S01]  /*1d50*/  @P2 SHF.R.U32.HI R3, RZ, 0x10, R5 ;  /* 0x00000010ff032819 */ /* 0x000fe20000011605 */
[----:B------:R-:W-:Y:S01]  /*1d60*/  VOTEU.ANY UP0, P2 ;  /* 0x0000000000ff7886 */ /* 0x000fe20001000100 */
[----:B------:R-:W-:Y:S02]  /*1d70*/  @P2 MOV R11, R4 ;  /* 0x00000004000b2202 */ /* 0x000fe40000000f00 */
[----:B------:R-:W-:Y:S02]  /*1d80*/  @P2 R2UR.BROADCAST UR8, R3 ;  /* 0x00000000030822ca */ /* 0x000fe400008e0000 */
[----:B------:R-:W-:-:S11]  /*1d90*/  @P2 LOP3.LUT R8, R5, 0xffff, RZ, 0xc0, !PT ;  /* 0x0000ffff05082812 */ /* 0x000fd600078ec0ff */
[----:B------:R-:W-:Y:S01]  /*1da0*/  @UP0 UMOV UR36, UR8 ;  /* 0x0000000800240c82 */ /* 0x000fe20008000000 */
[----:B-1----:R-:W-:Y:S05]  /*1db0*/  @!P0 BRA `(.L_x_33) ;  /* 0x0000000000b88947 */ /* 0x002fea0003800000 */
[----:B------:R-:W4:Y:S01]  /*1dc0*/  LDC.64 R4, c[0x0][0xb18] ;  /* 0x0002c600ff047b82 */ /* 0x000f220000000a00 */
[----:B------:R-:W-:-:S07]  /*1dd0*/  ISETP.NE.AND P3, PT, R72, 0x1, PT ;  /* 0x000000014800780c */ /* 0x000fce0003f65270 */
[----:B------:R-:W1:Y:S08]  /*1de0*/  LDC.64 R6, c[0x0][0xb10] ;  /* 0x0002c400ff067b82 */ /* 0x000e700000000a00 */
[----:B------:R-:W2:Y:S08]  /*1df0*/  LDC R16, c[0x0][0xb20] ;  /* 0x0002c800ff107b82 */ /* 0x000eb00000000800 */
[----:B------:R-:W3:Y:S01]  /*1e00*/  LDC R18, c[0x0][0xb0c] ;  /* 0x0002c300ff127b82 */ /* 0x000ee20000000800 */
[----:B----4-:R-:W-:Y:S01]  /*1e10*/  IMAD.HI.U32 R17, R0, R5, RZ ;  /* 0x0000000500117227 */ /* 0x010fe200078e00ff */
[----:B------:R-:W-:-:S03]  /*1e20*/  ISETP.NE.AND P0, PT, R4, 0x1, PT ;  /* 0x000000010400780c */ /* 0x000fc60003f05270 */
[----:B------:R-:W-:-:S03]  /*1e30*/  IMAD.HI.U32 R5, R8, R5, RZ ;  /* 0x0000000508057227 */ /* 0x000fc600078e00ff */
[----:B------:R-:W4:Y:S01]  /*1e40*/  LDC.64 R2, c[0x0][0xb28] ;  /* 0x0002ca00ff027b82 */ /* 0x000f220000000a00 */
[----:B-1----:R-:W-:-:S04]  /*1e50*/  IMAD.HI.U32 R20, R9, R6, RZ ;  /* 0x0000000609147227 */ /* 0x002fc800078e00ff */
[----:B------:R-:W-:Y:S01]  /*1e60*/  IMAD.HI.U32 R22, R11, R6, RZ ;  /* 0x000000060b167227 */ /* 0x000fe200078e00ff */
[----:B------:R-:W-:Y:S02]  /*1e70*/  SHF.R.U32.HI R20, RZ, R7, R20 ;  /* 0x00000007ff147219 */ /* 0x000fe40000011614 */
[-C--:B--2---:R-:W-:Y:S02]  /*1e80*/  SHF.R.U32.HI R17, RZ, R16.reuse, R17 ;  /* 0x00000010ff117219 */ /* 0x084fe40000011611 */
[----:B------:R-:W-:Y:S02]  /*1e90*/  SHF.R.U32.HI R5, RZ, R16, R5 ;  /* 0x00000010ff057219 */ /* 0x000fe40000011605 */
[----:B------:R-:W-:Y:S02]  /*1ea0*/  SEL R17, R0, R17, !P0 ;  /* 0x0000001100117207 */ /* 0x000fe40004000000 */
[----:B------:R-:W-:Y:S02]  /*1eb0*/  SHF.R.U32.HI R22, RZ, R7, R22 ;  /* 0x00000007ff167219 */ /* 0x000fe40000011616 */
[----:B---3--:R-:W-:-:S02]  /*1ec0*/  ISETP.NE.AND P1, PT, R18, 0x1, PT ;  /* 0x000000011200780c */ /* 0x008fc40003f25270 */
[----:B------:R-:W-:Y:S02]  /*1ed0*/  SEL R5, R8, R5, !P0 ;  /* 0x0000000508057207 */ /* 0x000fe40004000000 */
[----:B------:R-:W-:Y:S02]  /*1ee0*/  SEL R19, R9, R20, !P1 ;  /* 0x0000001409137207 */ /* 0x000fe40004800000 */
[----:B------:R-:W-:Y:S01]  /*1ef0*/  SEL R7, R11, R22, !P1 ;  /* 0x000000160b077207 */ /* 0x000fe20004800000 */
[----:B----4-:R-:W-:-:S04]  /*1f00*/  IMAD.HI.U32 R20, R17, R2, RZ ;  /* 0x0000000211147227 */ /* 0x010fc800078e00ff */
[----:B------:R-:W-:Y:S01]  /*1f10*/  IMAD.HI.U32 R6, R19, R2, RZ ;  /* 0x0000000213067227 */ /* 0x000fe200078e00ff */
[----:B------:R-:W-:-:S04]  /*1f20*/  @P3 SHF.R.U32.HI R17, RZ, R3, R20 ;  /* 0x00000003ff113219 */ /* 0x000fc80000011614 */
[----:B------:R-:W-:Y:S01]  /*1f30*/  @P3 SHF.R.U32.HI R19, RZ, R3, R6 ;  /* 0x00000003ff133219 */ /* 0x000fe20000011606 */
[----:B------:R-:W-:-:S04]  /*1f40*/  IMAD R17, R72, R17, RZ ;  /* 0x0000001148117224 */ /* 0x000fc800078e02ff */
[----:B------:R-:W-:Y:S01]  /*1f50*/  IMAD R6, R72, R19, RZ ;  /* 0x0000001348067224 */ /* 0x000fe200078e02ff */
[C---:B------:R-:W-:Y:S02]  /*1f60*/  ISETP.GE.AND P0, PT, R5.reuse, R17, PT ;  /* 0x000000110500720c */ /* 0x040fe40003f06270 */
[----:B------:R-:W-:Y:S02]  /*1f70*/  IADD3 R17, PT, PT, -R5, RZ, RZ ;  /* 0x000000ff05117210 */ /* 0x000fe40007ffe1ff */
[----:B------:R-:W-:Y:S01]  /*1f80*/  ISETP.GE.OR P0, PT, R7, R6, P0 ;  /* 0x000000060700720c */ /* 0x000fe20000706670 */
[----:B------:R-:W-:-:S04]  /*1f90*/  IMAD.HI.U32 R6, R5, R2, RZ ;  /* 0x0000000205067227 */ /* 0x000fc800078e00ff */
[----:B------:R-:W-:Y:S01]  /*1fa0*/  IMAD R8, R4, R17, R8 ;  /* 0x0000001104087224 */ /* 0x000fe200078e0208 */
[----:B------:R-:W-:-:S04]  /*1fb0*/  SHF.R.U32.HI R6, RZ, R3, R6 ;  /* 0x00000003ff067219 */ /* 0x000fc80000011606 */
[----:B------:R-:W-:-:S03]  /*1fc0*/  SEL R6, R5, R6, !P3 ;  /* 0x0000000605067207 */ /* 0x000fc60005800000 */
[----:B------:R-:W-:-:S04]  /*1fd0*/  @!P0 IMAD.HI.U32 R16, R7, R2, RZ ;  /* 0x0000000207108227 */ /* 0x000fc800078e00ff */
[----:B------:R-:W-:Y:S01]  /*1fe0*/  IMAD.MOV R2, RZ, RZ, -R6 ;  /* 0x000000ffff027224 */ /* 0x000fe200078e0a06 */
[----:B------:R-:W-:-:S03]  /*1ff0*/  @!P0 SHF.R.U32.HI R16, RZ, R3, R16 ;  /* 0x00000003ff108219 */ /* 0x000fc60000011610 */
[----:B------:R-:W-:Y:S01]  /*2000*/  IMAD R2, R72, R2, R5 ;  /* 0x0000000248027224 */ /* 0x000fe200078e0205 */
        /* <DEDUP_REMOVED lines=9> */
.L_x_33:
[----:B------:R-:W1:Y:S02]  /*20a0*/  LDCU UR8, c[0x0][0xb30] ;  /* 0x00016600ff0877ac */ /* 0x000e640008000800 */
[----:B-1----:R-:W-:-:S09]  /*20b0*/  UISETP.NE.AND UP0, UPT, UR8, 0x1, UPT ;  /* 0x000000010800788c */ /* 0x002fd2000bf05270 */
[----:B------:R-:W-:Y:S05]  /*20c0*/  BRA.U UP0, `(.L_x_34) ;  /* 0x0000000100407547 */ /* 0x000fea000b800000 */
[----:B------:R-:W1:Y:S08]  /*20d0*/  LDC.64 R4, c[0x0][0xb10] ;  /* 0x0002c400ff047b82 */ /* 0x000e700000000a00 */
[----:B------:R-:W2:Y:S08]  /*20e0*/  LDC.64 R2, c[0x0][0xb18] ;  /* 0x0002c600ff027b82 */ /* 0x000eb00000000a00 */
[----:B------:R-:W3:Y:S08]  /*20f0*/  LDC R6, c[0x0][0xb20] ;  /* 0x0002c800ff067b82 */ /* 0x000ef00000000800 */
[----:B------:R-:W4:Y:S01]  /*2100*/  LDC R16, c[0x0][0xb0c] ;  /* 0x0002c300ff107b82 */ /* 0x000f220000000800 */
[----:B-1----:R-:W-:-:S05]  /*2110*/  IMAD.HI.U32 R4, R11, R4, RZ ;  /* 0x000000040b047227 */ /* 0x002fca00078e00ff */
[----:B------:R-:W-:Y:S01]  /*2120*/  SHF.R.U32.HI R4, RZ, R5, R4 ;  /* 0x00000005ff047219 */ /* 0x000fe20000011604 */
[----:B--2---:R-:W-:Y:S01]  /*2130*/  IMAD.HI.U32 R3, R8, R3, RZ ;  /* 0x0000000308037227 */ /* 0x004fe200078e00ff */
[----:B------:R-:W-:-:S04]  /*2140*/  ISETP.NE.AND P0, PT, R2, 0x1, PT ;  /* 0x000000010200780c */ /* 0x000fc80003f05270 */
[----:B---3--:R-:W-:-:S04]  /*2150*/  SHF.R.U32.HI R3, RZ, R6, R3 ;  /* 0x00000006ff037219 */ /* 0x008fc80000011603 */
[----:B------:R-:W-:Y:S02]  /*2160*/  SEL R3, R8, R3, !P0 ;  /* 0x0000000308037207 */ /* 0x000fe40004000000 */
[----:B----4-:R-:W-:-:S04]  /*2170*/  ISETP.NE.AND P1, PT, R16, 0x1, PT ;  /* 0x000000011000780c */ /* 0x010fc80003f25270 */
[----:B------:R-:W-:-:S05]  /*2180*/  SEL R4, R11, R4, !P1 ;  /* 0x000000040b047207 */ /* 0x000fca0004800000 */
[----:B------:R-:W-:Y:S02]  /*2190*/  IMAD.IADD R5, R3, 0x1, -R4 ;  /* 0x0000000103057824 */ /* 0x000fe400078e0a04 */
[----:B------:R-:W-:Y:S02]  /*21a0*/  IMAD.IADD R3, R4, 0x1, -R3 ;  /* 0x0000000104037824 */ /* 0x000fe400078e0a03 */
[----:B------:R-:W-:Y:S02]  /*21b0*/  IMAD R11, R5, R16, R11 ;  /* 0x00000010050b7224 */ /* 0x000fe400078e020b */
[----:B------:R-:W-:-:S07]  /*21c0*/  IMAD R8, R3, R2, R8 ;  /* 0x0000000203087224 */ /* 0x000fce00078e0208 */
.L_x_34:
[----:B------:R-:W-:Y:S01]  /*21d0*/  VIADD R14, R14, 0x1 ;  /* 0x000000010e0e7836 */ /* 0x000fe20000000000 */
[----:B------:R-:W-:Y:S01]  /*21e0*/  PLOP3.LUT P1, PT, PT, PT, PT, 0x80, 0x8 ;  /* 0x000000000008781c */ /* 0x000fe20003f2f070 */
[----:B------:R-:W-:Y:S02]  /*21f0*/  IMAD.IADD R21, R11, 0x1, R170 ;  /* 0x000000010b157824 */ /* 0x000fe400078e02aa */
[----:B------:R-:W-:Y:S01]  /*2200*/  IMAD.IADD R20, R8, 0x1, R147 ;  /* 0x0000000108147824 */ /* 0x000fe200078e0293 */
[----:B------:R-:W-:-:S04]  /*2210*/  ISETP.NE.AND P0, PT, R14, 0x2, PT ;  /* 0x000000020e00780c */ /* 0x000fc80003f05270 */
[----:B------:R-:W-:Y:S02]  /*2220*/  SEL R2, RZ, 0x1, P0 ;  /* 0x00000001ff027807 */ /* 0x000fe40000000000 */
[----:B------:R-:W-:Y:S02]  /*2230*/  SEL R14, R14, RZ, P0 ;  /* 0x000000ff0e0e7207 */ /* 0x000fe40000000000 */
[----:B------:R-:W-:Y:S01]  /*2240*/  LOP3.LUT R13, R13, R2, RZ, 0x3c, !PT ;  /* 0x000000020d0d7212 */ /* 0x000fe200078e3cff */
[----:B------:R-:W-:Y:S06]  /*2250*/  @P2 BRA `(.L_x_35) ;  /* 0xfffffff000982947 */ /* 0x000fec000383ffff */
[----:B------:R-:W-:Y:S01]  /*2260*/  UIADD3 UR5, UPT, UPT, UR4, 0x10, URZ ;  /* 0x0000001004057890 */ /* 0x000fe2000fffe0ff */
[----:B------:R-:W-:-:S03]  /*2270*/  SHF.L.U32 R3, R15, 0x1f, RZ ;  /* 0x0000001f0f037819 */ /* 0x000fc600000006ff */
[----:B------:R-:W-:-:S09]  /*2280*/  ULEA UR4, UR6, UR5, 0x3 ;  /* 0x0000000506047291 */ /* 0x000fd2000f8e18ff */
[----:B------:R-:W1:Y:S02]  /*2290*/  SYNCS.PHASECHK.TRANS64.TRYWAIT P0, [UR4], R3 ;  /* 0x00000003ff0075a7 */ /* 0x000e640008001104 */
[----:B-1----:R-:W-:Y:S05]  /*22a0*/  @!P0 BRA `(.L_x_36) ;  /* 0x0000008800f48947 */ /* 0x002fea0003800000 */
.L_x_129:
[----:B------:R-:W-:-:S04]  /*22b0*/  UIADD3 UR6, UPT, UPT, UR6, 0x1, URZ ;  /* 0x0000000106067890 */ /* 0x000fc8000fffe0ff */
[----:B------:R-:W-:-:S04]  /*22c0*/  UISETP.NE.AND UP0, UPT, UR6, 0x2, UPT ;  /* 0x000000020600788c */ /* 0x000fc8000bf05270 */
[----:B------:R-:W-:Y:S02]  /*22d0*/  USEL UR4, URZ, 0x1, UP0 ;  /* 0x00000001ff047887 */ /* 0x000fe40008000000 */
[----:B------:R-:W-:-:S04]  /*22e0*/  USEL UR6, UR6, URZ, UP0 ;  /* 0x000000ff06067287 */ /* 0x000fc80008000000 */
[----:B------:R-:W-:Y:S01]  /*22f0*/  ULEA UR6, UR6, UR5, 0x3 ;  /* 0x0000000506067291 */ /* 0x000fe2000f8e18ff */
[----:B-1----:R-:W-:-:S04]  /*2300*/  LOP3.LUT R3, R15, UR4, RZ, 0x3c, !PT ;  /* 0x000000040f037c12 */ /* 0x002fc8000f8e3cff */
[----:B------:R-:W-:Y:S01]  /*2310*/  SHF.L.U32 R3, R3, 0x1f, RZ ;  /* 0x0000001f03037819 */ /* 0x000fe200000006ff */
[----:B----4-:R-:W-:-:S07]  /*2320*/  IMAD.U32 R0, RZ, RZ, UR6 ;  /* 0x00000006ff007e24 */ /* 0x010fce000f8e00ff */
.L_x_37:
[----:B-1----:R1:W2:Y:S02]  /*2330*/  SYNCS.PHASECHK.TRANS64.TRYWAIT P0, [R0+URZ], R3 ;  /* 0x00000003000075a7 */ /* 0x0022a400080011ff */
[----:B--2---:R-:W-:Y:S05]  /*2340*/  @!P0 NANOSLEEP.SYNCS 0x989680 ;  /* 0x009896800000895d */ /* 0x004fea0003900000 */
[----:B------:R-:W2:Y:S02]  /*2350*/  @!P0 SYNCS.PHASECHK.TRANS64 P0, [R0+URZ], R3 ;  /* 0x00000003000085a7 */ /* 0x000ea400080010ff */
[----:B--2---:R-:W-:Y:S05]  /*2360*/  @P0 EXIT ;  /* 0x000000000000094d */ /* 0x004fea0003800000 */
[----:B------:R-:W-:Y:S05]  /*2370*/  BRA `(.L_x_37) ;  /* 0xfffffffc00ec7947 */ /* 0x000fea000383ffff */
.L_x_17:
[----:B------:R-:W-:-:S04]  /*2380*/  UISETP.NE.AND UP1, UPT, UR37, URZ, UPT ;  /* 0x000000ff2500728c */ /* 0x000fc8000bf25270 */
[----:B------:R-:W-:-:S09]  /*2390*/  UISETP.NE.OR UP1, UPT, UR8, 0x1, UP1 ;  /* 0x000000010800788c */ /* 0x000fd20008f25670 */
[----:B------:R-:W-:Y:S05]  /*23a0*/  BRA.U UP1, `(.L_x_38) ;  /* 0x0000000501487547 */ /* 0x000fea000b800000 */
[----:B------:R-:W-:Y:S01]  /*23b0*/  ISETP.NE.AND P2, PT, R2, RZ, PT ;  /* 0x000000ff0200720c */ /* 0x000fe20003f45270 */
[----:B------:R-:W-:Y:S01]  /*23c0*/  IMAD.MOV.U32 R12, RZ, RZ, 0x1 ;  /* 0x00000001ff0c7424 */ /* 0x000fe200078e00ff */
[----:B------:R-:W-:Y:S02]  /*23d0*/  CS2R R10, SRZ ;  /* 0x00000000000a7805 */ /* 0x000fe4000001ff00 */
[----:B------:R-:W-:Y:S01]  /*23e0*/  CS2R R8, SRZ ;  /* 0x0000000000087805 */ /* 0x000fe2000001ff00 */
[----:B------:R-:W-:Y:S01]  /*23f0*/  UMOV UR4, 0x400 ;  /* 0x0000040000047882 */ /* 0x000fe20000000000 */
[----:B------:R-:W-:Y:S01]  /*2400*/  UMOV UR6, URZ ;  /* 0x000000ff00067c82 */ /* 0x000fe20008000000 */
[----:B------:R-:W-:-:S12]  /*2410*/  ULEA UR37, UR37, UR4, 0x18 ;  /* 0x0000000425257291 */ /* 0x000fd8000f8ec0ff */
.L_x_42:
[----:B------:R-:W-:Y:S02]  /*2420*/  LEA R0, R8, UR37, 0x3 ;  /* 0x0000002508007c11 */ /* 0x000fe4000f8e18ff */
[----:B------:R-:W-:-:S03]  /*2430*/  SHF.L.U32 R5, R9, 0x1f, RZ ;  /* 0x0000001f09057819 */ /* 0x000fc600000006ff */
[----:B------:R-:W-:Y:S01]  /*2440*/  VIADD R4, R0, 0xc0 ;  /* 0x000000c000047836 */ /* 0x000fe20000000000 */
[----:B------:R-:W1:Y:S02]  /*2450*/  SYNCS.PHASECHK.TRANS64.TRYWAIT P0, [R0+URZ+0xb0], R5 ;  /* 0x0000b005000075a7 */ /* 0x000e6400080011ff */
[----:B-1----:R-:W-:Y:S05]  /*2460*/  @!P0 BRA `(.L_x_39) ;  /* 0x00000088009c8947 */ /* 0x002fea0003800000 */
.L_x_130:
[----:B------:R-:W-:Y:S01]  /*2470*/  ULEA UR5, UR6, UR37, 0x3 ;  /* 0x0000002506057291 */ /* 0x000fe2000f8e18ff */
[----:B------:R-:W-:Y:S02]  /*2480*/  PRMT R4, RZ, 0x654, R4 ;  /* 0x00000654ff047816 */ /* 0x000fe40000000004 */
[----:B-1----:R-:W-:Y:S01]  /*2490*/  SHF.L.U32 R5, R12, 0x1f, RZ ;  /* 0x0000001f0c057819 */ /* 0x002fe200000006ff */
[----:B------:R-:W-:Y:S01]  /*24a0*/  UIADD3 UR4, UPT, UPT, UR5, 0x70, URZ ;  /* 0x0000007005047890 */ /* 0x000fe2000fffe0ff */
[----:B------:R1:W-:Y:S05]  /*24b0*/  SYNCS.ARRIVE.TRANS64.RED.A1T0 RZ, [R4+URZ], RZ ;  /* 0x000000ff04ff79a7 */ /* 0x0003ea00081004ff */
[----:B------:R-:W-:Y:S01]  /*24c0*/  IMAD.U32 R7, RZ, RZ, UR4 ;  /* 0x00000004ff077e24 */ /* 0x000fe2000f8e00ff */
[----:B------:R-:W2:Y:S04]  /*24d0*/  SYNCS.PHASECHK.TRANS64.TRYWAIT P0, [UR5+0x80], R5 ;  /* 0x00008005ff0075a7 */ /* 0x000ea80008001105 */
[----:B------:R-:W-:Y:S01]  /*24e0*/  PRMT R6, R2, 0x654, R7 ;  /* 0x0000065402067816 */ /* 0x000fe20000000007 */
[----:B-1----:R-:W-:Y:S01]  /*24f0*/  @!P2 IMAD.MOV.U32 R4, RZ, RZ, 0x10 ;  /* 0x00000010ff04a424 */ /* 0x002fe200078e00ff */
[----:B--2---:R-:W-:Y:S06]  /*2500*/  @!P0 BRA `(.L_x_40) ;  /* 0x0000008800888947 */ /* 0x004fec0003800000 */
.L_x_132:
[----:B------:R-:W-:Y:S01]  /*2510*/  ULEA UR4, UR6, UR37, 0x4 ;  /* 0x0000002506047291 */ /* 0x000fe2000f8e20ff */
[----:B------:R-:W-:Y:S01]  /*2520*/  SEL R3, R6, R3, !P2 ;  /* 0x0000000306037207 */ /* 0x000fe20005000000 */
[----:B------:R-:W-:Y:S01]  /*2530*/  UIADD3 UR5, UPT, UPT, UR5, 0x70, URZ ;  /* 0x0000007005057890 */ /* 0x000fe2000fffe0ff */
[----:B-1----:R-:W-:Y:S01]  /*2540*/  LEA R0, R11, UR37, 0x3 ;  /* 0x000000250b007c11 */ /* 0x002fe2000f8e18ff */
[----:B------:R-:W-:Y:S01]  /*2550*/  UIADD3 UR4, UPT, UPT, UR4, 0xe0, URZ ;  /* 0x000000e004047890 */ /* 0x000fe2000fffe0ff */
[----:B------:R-:W-:Y:S01]  /*2560*/  SHF.L.U32 R5, R10, 0x1f, RZ ;  /* 0x0000001f0a057819 */ /* 0x000fe200000006ff */
[----:B------:R1:W-:Y:S01]  /*2570*/  @!P2 SYNCS.ARRIVE.TRANS64.RED RZ, [R3+URZ], R4 ;  /* 0x0000000403ffa9a7 */ /* 0x0003e200080004ff */
[----:B------:R-:W-:Y:S01]  /*2580*/  UIADD3 UR6, UPT, UPT, UR6, 0x1, URZ ;  /* 0x0000000106067890 */ /* 0x000fe2000fffe0ff */
[----:B------:R-:W-:-:S03]  /*2590*/  VIADD R8, R8, 0x1 ;  /* 0x0000000108087836 */ /* 0x000fc60000000000 */
[----:B------:R-:W-:Y:S02]  /*25a0*/  UISETP.NE.AND UP0, UPT, UR6, 0x2, UPT ;  /* 0x000000020600788c */ /* 0x000fe4000bf05270 */
[----:B------:R-:W-:Y:S06]  /*25b0*/  UGETNEXTWORKID.BROADCAST [UR4], [UR5] ;  /* 0x00000000040073ca */ /* 0x000fec0008000100 */
[----:B------:R-:W-:Y:S01]  /*25c0*/  USEL UR4, URZ, 0x1, UP0 ;  /* 0x00000001ff047887 */ /* 0x000fe20008000000 */
[----:B------:R-:W-:Y:S01]  /*25d0*/  ISETP.NE.AND P0, PT, R8, 0x2, PT ;  /* 0x000000020800780c */ /* 0x000fe20003f05270 */
[----:B------:R-:W-:Y:S01]  /*25e0*/  USEL UR6, UR6, URZ, UP0 ;  /* 0x000000ff06067287 */ /* 0x000fe20008000000 */
[----:B------:R-:W2:Y:S03]  /*25f0*/  SYNCS.PHASECHK.TRANS64.TRYWAIT P1, [R0+URZ+0x70], R5 ;  /* 0x00007005000075a7 */ /* 0x000ea600080211ff */
[----:B------:R-:W-:Y:S01]  /*2600*/  LOP3.LUT R12, R12, UR4, RZ, 0x3c, !PT ;  /* 0x000000040c0c7c12 */ /* 0x000fe2000f8e3cff */
[----:B-12---:R-:W-:Y:S07]  /*2610*/  @!P1 BRA `(.L_x_41) ;  /* 0x00000088005c9947 */ /* 0x006fee0003800000 */
.L_x_133:
[C---:B------:R-:W-:Y:S01]  /*2620*/  LEA R4, R11.reuse, UR37, 0x4 ;  /* 0x000000250b047c11 */ /* 0x040fe2000f8e20ff */
[----:B-1----:R-:W-:Y:S01]  /*2630*/  VIADD R0, R0, 0x80 ;  /* 0x0000008000007836 */ /* 0x002fe20000000000 */
[----:B------:R-:W-:Y:S01]  /*2640*/  SEL R8, R8, RZ, P0 ;  /* 0x000000ff08087207 */ /* 0x000fe20000000000 */
[----:B------:R-:W-:-:S03]  /*2650*/  VIADD R11, R11, 0x1 ;  /* 0x000000010b0b7836 */ /* 0x000fc60000000000 */
[----:B------:R-:W1:Y:S01]  /*2660*/  LDS.128 R4, [R4+0xe0] ;  /* 0x0000e00004047984 */ /* 0x000e620000000c00 */
[----:B------:R-:W-:Y:S02]  /*2670*/  PRMT R0, RZ, 0x654, R0 ;  /* 0x00000654ff007816 */ /* 0x000fe40000000000 */
[C---:B------:R-:W-:Y:S01]  /*2680*/  ISETP.NE.AND P1, PT, R11.reuse, 0x2, PT ;  /* 0x000000020b00780c */ /* 0x040fe20003f25270 */
[----:B------:R-:W-:Y:S01]  /*2690*/  @!PT LDS RZ, [RZ] ;  /* 0x00000000fffff984 */ /* 0x000fe20000000800 */
[----:B------:R-:W-:Y:S01]  /*26a0*/  @!PT LDS RZ, [RZ] ;  /* 0x00000000fffff984 */ /* 0x000fe20000000800 */
[----:B------:R-:W-:Y:S01]  /*26b0*/  @!PT LDS RZ, [RZ] ;  /* 0x00000000fffff984 */ /* 0x000fe20000000800 */
[----:B------:R-:W-:Y:S01]  /*26c0*/  @!PT LDS RZ, [RZ] ;  /* 0x00000000fffff984 */ /* 0x000fe20000000800 */
[----:B------:R2:W-:Y:S06]  /*26d0*/  MEMBAR.ALL.CTA ;  /* 0x0000000000007992 */ /* 0x0005ec0000008000 */
[----:B--2---:R-:W2:Y:S01]  /*26e0*/  FENCE.VIEW.ASYNC.S ;  /* 0x00000000000073c6 */ /* 0x004ea20000000000 */
[----:B------:R-:W-:Y:S01]  /*26f0*/  SEL R11, R11, RZ, P1 ;  /* 0x000000ff0b0b7207 */ /* 0x000fe20000800000 */
[----:B--2---:R2:W-:Y:S01]  /*2700*/  SYNCS.ARRIVE.TRANS64.RED.A1T0 RZ, [R0+URZ], RZ ;  /* 0x000000ff00ff79a7 */ /* 0x0045e200081004ff */
[----:B-1----:R-:W-:-:S02]  /*2710*/  LOP3.LUT P3, RZ, R6, 0x1, RZ, 0xc0, !PT ;  /* 0x0000000106ff7812 */ /* 0x002fc4000786c0ff */
[----:B------:R-:W-:-:S04]  /*2720*/  SEL R5, RZ, 0x1, P1 ;  /* 0x00000001ff057807 */ /* 0x000fc80000800000 */
[----:B------:R-:W-:Y:S02]  /*2730*/  LOP3.LUT R10, R10, R5, RZ, 0x3c, !PT ;  /* 0x000000050a0a7212 */ /* 0x000fe400078e3cff */
[----:B--2---:R-:W-:-:S04]  /*2740*/  SEL R0, RZ, 0x1, P0 ;  /* 0x00000001ff007807 */ /* 0x004fc80000000000 */
[----:B------:R-:W-:Y:S01]  /*2750*/  LOP3.LUT R9, R9, R0, RZ, 0x3c, !PT ;  /* 0x0000000009097212 */ /* 0x000fe200078e3cff */
[----:B------:R-:W-:Y:S06]  /*2760*/  @P3 BRA `(.L_x_42) ;  /* 0xfffffffc002c3947 */ /* 0x000fec000383ffff */
[----:B------:R-:W-:Y:S01]  /*2770*/  ULEA UR5, UR6, UR37, 0x3 ;  /* 0x0000002506057291 */ /* 0x000fe2000f8e18ff */
[----:B------:R-:W-:-:S08]  /*2780*/  SHF.L.U32 R3, R12, 0x1f, RZ ;  /* 0x0000001f0c037819 */ /* 0x000fd000000006ff */
[----:B------:R-:W1:Y:S02]  /*2790*/  SYNCS.PHASECHK.TRANS64 P0, [UR5+0x80], R3 ;  /* 0x00008003ff0075a7 */ /* 0x000e640008001005 */
[----:B-1----:R-:W-:Y:S05]  /*27a0*/  @P0 BRA `(.L_x_43) ;  /* 0x0000000000080947 */ /* 0x002fea0003800000 */
[----:B------:R-:W1:Y:S02]  /*27b0*/  SYNCS.PHASECHK.TRANS64.TRYWAIT P0, [UR5+0x80], R3 ;  /* 0x00008003ff0075a7 */ /* 0x000e640008001105 */
[----:B-1----:R-:W-:Y:S05]  /*27c0*/  @!P0 BRA `(.L_x_44) ;  /* 0x0000008800048947 */ /* 0x002fea0003800000 */
.L_x_43:
[----:B------:R-:W-:-:S04]  /*27d0*/  UIADD3 UR4, UPT, UPT, UR6, 0x1, URZ ;  /* 0x0000000106047890 */ /* 0x000fc8000fffe0ff */
[----:B------:R-:W-:-:S04]  /*27e0*/  UISETP.NE.AND UP0, UPT, UR4, 0x2, UPT ;  /* 0x000000020400788c */ /* 0x000fc8000bf05270 */
[----:B------:R-:W-:Y:S02]  /*27f0*/  USEL UR7, URZ, 0x1, UP0 ;  /* 0x00000001ff077887 */ /* 0x000fe40008000000 */
[----:B------:R-:W-:-:S04]  /*2800*/  USEL UR4, UR4, URZ, UP0 ;  /* 0x000000ff04047287 */ /* 0x000fc80008000000 */
[----:B------:R-:W-:Y:S01]  /*2810*/  ULEA UR4, UR4, UR37, 0x3 ;  /* 0x0000002504047291 */ /* 0x000fe2000f8e18ff */
[----:B-1----:R-:W-:-:S04]  /*2820*/  LOP3.LUT R3, R12, UR7, RZ, 0x3c, !PT ;  /* 0x000000070c037c12 */ /* 0x002fc8000f8e3cff */
[----:B------:R-:W-:-:S04]  /*2830*/  SHF.L.U32 R0, R3, 0x1f, RZ ;  /* 0x0000001f03007819 */ /* 0x000fc800000006ff */
[----:B------:R-:W1:Y:S02]  /*2840*/  SYNCS.PHASECHK.TRANS64 P0, [UR4+0x80], R0 ;  /* 0x00008000ff0075a7 */ /* 0x000e640008001004 */
[----:B-1----:R-:W-:Y:S05]  /*2850*/  @P0 EXIT ;  /* 0x000000000000094d */ /* 0x002fea0003800000 */
[----:B------:R-:W-:Y:S02]  /*2860*/  SHF.L.U32 R3, R3, 0x1f, RZ ;  /* 0x0000001f03037819 */ /* 0x000fe400000006ff */
[----:B------:R-:W-:-:S07]  /*2870*/  MOV R0, UR4 ;  /* 0x0000000400007c02 */ /* 0x000fce0008000f00 */
.L_x_45:
[----:B-1----:R1:W2:Y:S02]  /*2880*/  SYNCS.PHASECHK.TRANS64.TRYWAIT P0, [R0+URZ+0x80], R3 ;  /* 0x00008003000075a7 */ /* 0x0022a400080011ff */
[----:B--2---:R-:W-:Y:S05]  /*2890*/  @!P0 NANOSLEEP.SYNCS 0x989680 ;  /* 0x009896800000895d */ /* 0x004fea0003900000 */
[----:B------:R-:W2:Y:S02]  /*28a0*/  @!P0 SYNCS.PHASECHK.TRANS64 P0, [R0+URZ+0x80], R3 ;  /* 0x00008003000085a7 */ /* 0x000ea400080010ff */
[----:B--2---:R-:W-:Y:S05]  /*28b0*/  @P0 EXIT ;  /* 0x000000000000094d */ /* 0x004fea0003800000 */
[----:B------:R-:W-:Y:S05]  /*28c0*/  BRA `(.L_x_45) ;  /* 0xfffffffc00ec7947 */ /* 0x000fea000383ffff */
.L_x_38:
[----:B------:R-:W-:-:S09]  /*28d0*/  UISETP.NE.AND UP1, UPT, UR8, URZ, UPT ;  /* 0x000000ff0800728c */ /* 0x000fd2000bf25270 */
[----:B------:R-:W-:Y:S05]  /*28e0*/  BRA.U UP1, `(.L_x_46) ;  /* 0x0000000d01187547 */ /* 0x000fea000b800000 */
[----:B------:R-:W-:Y:S01]  /*28f0*/  UMOV UR4, 0x40 ;  /* 0x0000004000047882 */ /* 0x000fe20000000000 */
[----:B------:R-:W-:Y:S01]  /*2900*/  NOP ;  /* 0x0000000000007918 */ /* 0x000fe20000000000 */
[----:B------:R-:W-:Y:S01]  /*2910*/  ULEA UR4, UR37, UR4, 0x18 ;  /* 0x0000000425047291 */ /* 0x000fe2000f8ec0ff */
[----:B------:R-:W-:Y:S02]  /*2920*/  UMOV UR5, 0x400 ;  /* 0x0000040000057882 */ /* 0x000fe40000000000 */
[----:B------:R-:W-:-:S06]  /*2930*/  ULEA UR37, UR37, UR5, 0x18 ;  /* 0x0000000525257291 */ /* 0x000fcc000f8ec0ff */
[----:B------:R-:W1:Y:S02]  /*2940*/  LDS.U8 R0, [UR4+0x1c] ;  /* 0x00001c04ff007984 */ /* 0x000e640008000000 */
[----:B-1----:R-:W-:-:S13]  /*2950*/  ISETP.NE.AND P0, PT, R0, RZ, PT ;  /* 0x000000ff0000720c */ /* 0x002fda0003f05270 */
[----:B------:R-:W-:Y:S05]  /*2960*/  @P0 BRA `(.L_x_47) ;  /* 0x0000000000580947 */ /* 0x000fea0003800000 */
[----:B------:R-:W-:-:S13]  /*2970*/  ELECT P0, URZ, PT ;  /* 0x0000000000ff782f */ /* 0x000fda0003800000 */
[----:B------:R-:W-:Y:S05]  /*2980*/  @!P0 BRA `(.L_x_48) ;  /* 0x0000000000608947 */ /* 0x000fea0003800000 */
[----:B------:R-:W-:Y:S01]  /*2990*/  UMOV UR5, 0x10 ;  /* 0x0000001000057882 */ /* 0x000fe20000000000 */
[----:B------:R-:W-:Y:S01]  /*29a0*/  HFMA2 R0, -RZ, RZ, 0, 5.9604644775390625e-08 ;  /* 0x00000001ff007431 */ /* 0x000fe200000001ff */
[----:B------:R-:W-:-:S03]  /*29b0*/  MOV R2, 0xffff ;  /* 0x0000ffff00027802 */ /* 0x000fc60000000f00 */
[----:B------:R-:W-:Y:S04]  /*29c0*/  DEPBAR.LE SB1, 0x36 ;  /* 0x00009d800000791a */ /* 0x000fe80000000000 */
[----:B------:R-:W1:Y:S02]  /*29d0*/  UTCATOMSWS.FIND_AND_SET.ALIGN UP0, UR5, UR5 ;  /* 0x00000005000575e3 */ /* 0x000e640008000800 */
[----:B-1----:R-:W-:Y:S01]  /*29e0*/  MOV R3, UR5 ;  /* 0x0000000500037c02 */ /* 0x002fe20008000f00 */
[----:B------:R-:W-:Y:S06]  /*29f0*/  BRA.U UP0, `(.L_x_49) ;  /* 0x0000000100187547 */ /* 0x000fec000b800000 */
.L_x_50:
[----:B------:R-:W-:Y:S05]  /*2a00*/  NANOSLEEP 0x64 ;  /* 0x000000640000795d */ /* 0x000fea0003800000 */
[----:B------:R-:W-:-:S05]  /*2a10*/  UMOV UR5, 0x10 ;  /* 0x0000001000057882 */ /* 0x000fca0000000000 */
[----:B------:R-:W-:Y:S04]  /*2a20*/  DEPBAR.LE SB1, 0x36 ;  /* 0x00009d800000791a */ /* 0x000fe80000000000 */
[----:B------:R-:W1:Y:S02]  /*2a30*/  UTCATOMSWS.FIND_AND_SET.ALIGN UP0, UR5, UR5 ;  /* 0x00000005000575e3 */ /* 0x000e640008000800 */
[----:B-1----:R-:W-:Y:S01]  /*2a40*/  MOV R3, UR5 ;  /* 0x0000000500037c02 */ /* 0x002fe20008000f00 */
[----:B------:R-:W-:Y:S05]  /*2a50*/  BRA.U !UP0, `(.L_x_50) ;  /* 0xfffffffd08e87547 */ /* 0x000fea000b83ffff */
.L_x_49:
[-C--:B------:R-:W-:Y:S02]  /*2a60*/  SHF.L.U32 R2, R2, R3.reuse, RZ ;  /* 0x0000000302027219 */ /* 0x080fe400000006ff */
[----:B------:R-:W-:Y:S01]  /*2a70*/  SHF.L.U32 R0, R0, R3, RZ ;  /* 0x0000000300007219 */ /* 0x000fe200000006ff */
[----:B------:R-:W-:Y:S02]  /*2a80*/  IMAD.SHL.U32 R3, R3, 0x20, RZ ;  /* 0x0000002003037824 */ /* 0x000fe400078e00ff */
[----:B------:R1:W-:Y:S04]  /*2a90*/  ATOMS.OR RZ, [UR4+0x14], R2 ;  /* 0x00001402ffff798c */ /* 0x0003e8000b000004 */
[----:B------:R1:W-:Y:S04]  /*2aa0*/  ATOMS.OR RZ, [UR4+0x18], R0 ;  /* 0x00001800ffff798c */ /* 0x0003e8000b000004 */
[----:B------:R1:W-:Y:S01]  /*2ab0*/  STS [UR37+0x100], R3 ;  /* 0x00010003ff007988 */ /* 0x0003e20008000825 */
[----:B------:R-:W-:Y:S05]  /*2ac0*/  BRA `(.L_x_48) ;  /* 0x0000000000107947 */ /* 0x000fea0003800000 */
.L_x_47:
[----:B------:R-:W-:Y:S02]  /*2ad0*/  MOV R0, 0xffffffff ;  /* 0xffffffff00007802 */ /* 0x000fe40000000f00 */
[----:B------:R-:W-:-:S03]  /*2ae0*/  MOV R2, 0x2b10 ;  /* 0x00002b1000027802 */ /* 0x000fc60000000f00 */
[----:B------:R1:W-:Y:S04]  /*2af0*/  STS [UR37+0x100], R0 ;  /* 0x00010000ff007988 */ /* 0x0003e80008000825 */
[----:B-1-3-5:R-:W-:Y:S05]  /*2b00*/  CALL.REL.NOINC `($__internal_1_$__cuda_sm10x_tcgen05_guardrail_trap_phase_invalid_during_alloc) ;  /* 0x0000008c00187944 */ /* 0x02afea0003c00000 */
.L_x_48:
[----:B------:R-:W-:Y:S05]  /*2b10*/  WARPSYNC.ALL ;  /* 0x0000000000007948 */ /* 0x000fea0003800000 */
[----:B------:R-:W2:Y:S01]  /*2b20*/  S2UR UR6, SR_CgaCtaId ;  /* 0x00000000000679c3 */ /* 0x000ea20000008800 */
[----:B------:R-:W-:Y:S01]  /*2b30*/  UMOV UR4, 0x400 ;  /* 0x0000040000047882 */ /* 0x000fe20000000000 */
[----:B------:R-:W-:-:S06]  /*2b40*/  NOP ;  /* 0x0000000000007918 */ /* 0x000fcc0000000000 */
[----:B------:R-:W-:Y:S06]  /*2b50*/  BAR.ARV 0x6, 0xa0 ;  /* 0x0182800000007b1d */ /* 0x000fec0000002000 */
[----:B------:R-:W4:Y:S01]  /*2b60*/  LDCU UR7, c[0x0][0x38c] ;  /* 0x00007180ff0777ac */ /* 0x000f220008000800 */
[----:B------:R-:W-:Y:S01]  /*2b70*/  IMAD.MOV.U32 R11, RZ, RZ, 0x1 ;  /* 0x00000001ff0b7424 */ /* 0x000fe200078e00ff */
[----:B------:R-:W-:Y:S01]  /*2b80*/  CS2R R8, SRZ ;  /* 0x0000000000087805 */ /* 0x000fe2000001ff00 */
[----:B------:R-:W-:Y:S01]  /*2b90*/  IMAD.MOV.U32 R10, RZ, RZ, RZ ;  /* 0x000000ffff0a7224 */ /* 0x000fe200078e00ff */
[----:B------:R-:W-:Y:S01]  /*2ba0*/  UMOV UR18, URZ ;  /* 0x000000ff00127c82 */ /* 0x000fe20008000000 */
[----:B------:R-:W-:Y:S01]  /*2bb0*/  UMOV UR17, URZ ;  /* 0x000000ff00117c82 */ /* 0x000fe20008000000 */
[----:B------:R-:W-:Y:S01]  /*2bc0*/  UMOV UR20, 0x0 ;  /* 0x0000000000147882 */ /* 0x000fe20000000000 */
[----:B------:R-:W-:Y:S01]  /*2bd0*/  UMOV UR21, 0x8400490 ;  /* 0x0840049000157882 */ /* 0x000fe20000000000 */
[----:B--2---:R-:W-:Y:S01]  /*2be0*/  ULEA UR6, UR6, UR4, 0x18 ;  /* 0x0000000406067291 */ /* 0x004fe2000f8ec0ff */
[----:B------:R-:W2:Y:S03]  /*2bf0*/  LDCU UR4, c[0x0][0x38c] ;  /* 0x00007180ff0477ac */ /* 0x000ea60008000800 */
[----:B------:R-:W-:-:S02]  /*2c00*/  UIADD3 UR11, UPT, UPT, UR6, 0xc400, URZ ;  /* 0x0000c400060b7890 */ /* 0x000fc4000fffe0ff */
[----:B----4-:R-:W-:-:S03]  /*2c10*/  UIADD3 UR7, UPT, UPT, UR7, 0x1f, URZ ;  /* 0x0000001f07077890 */ /* 0x010fc6000fffe0ff */
[----:B-1----:R-:W1:Y:S01]  /*2c20*/  LDS R0, [UR6+0x100] ;  /* 0x00010006ff007984 */ /* 0x002e620008000800 */
[----:B------:R-:W-:Y:S02]  /*2c30*/  UIADD3 UR12, UPT, UPT, UR6, 0xe400, URZ ;  /* 0x0000e400060c7890 */ /* 0x000fe4000fffe0ff */
[----:B------:R-:W-:Y:S02]  /*2c40*/  USHF.R.S32.HI UR5, URZ, 0x1f, UR7 ;  /* 0x0000001fff057899 */ /* 0x000fe40008011407 */
[----:B------:R-:W-:Y:S02]  /*2c50*/  USHF.R.U32.HI UR11, URZ, 0x4, UR11 ;  /* 0x00000004ff0b7899 */ /* 0x000fe4000801160b */
[----:B------:R-:W-:Y:S02]  /*2c60*/  ULEA.HI UR5, UR5, UR7, URZ, 0x5 ;  /* 0x0000000705057291 */ /* 0x000fe4000f8f28ff */
[----:B------:R-:W-:Y:S02]  /*2c70*/  USHF.R.U32.HI UR12, URZ, 0x4, UR12 ;  /* 0x00000004ff0c7899 */ /* 0x000fe4000801160c */
[----:B------:R-:W-:-:S02]  /*2c80*/  USHF.R.S32.HI UR5, URZ, 0x5, UR5 ;  /* 0x00000005ff057899 */ /* 0x000fc40008011405 */
[----:B------:R-:W-:Y:S02]  /*2c90*/  ULOP3.LUT UR11, UR11, 0x3fff, URZ, 0xc0, !UPT ;  /* 0x00003fff0b0b7892 */ /* 0x000fe4000f8ec0ff */
[----:B------:R-:W-:Y:S02]  /*2ca0*/  UISETP.LT.AND UP0, UPT, UR5, 0x1, UPT ;  /* 0x000000010500788c */ /* 0x000fe4000bf01270 */
[----:B------:R-:W-:Y:S02]  /*2cb0*/  ULOP3.LUT UR12, UR12, 0x3fff, URZ, 0xc0, !UPT ;  /* 0x00003fff0c0c7892 */ /* 0x000fe4000f8ec0ff */
[----:B------:R-:W-:Y:S02]  /*2cc0*/  USEL UR10, UR5, 0x1, !UP0 ;  /* 0x00000001050a7887 */ /* 0x000fe4000c000000 */
[----:B------:R-:W-:Y:S02]  /*2cd0*/  ULOP3.LUT UR11, UR11, 0x10000, URZ, 0xfc, !UPT ;  /* 0x000100000b0b7892 */ /* 0x000fe4000f8efcff */
[----:B------:R-:W-:-:S02]  /*2ce0*/  ULOP3.LUT UR12, UR12, 0x10000, URZ, 0xfc, !UPT ;  /* 0x000100000c0c7892 */ /* 0x000fc4000f8efcff */
[----:B------:R-:W-:Y:S02]  /*2cf0*/  UIADD3 UR10, UPT, UPT, -UR10, URZ, URZ ;  /* 0x000000ff0a0a7290 */ /* 0x000fe4000fffe1ff */
[----:B--2---:R-:W-:Y:S01]  /*2d00*/  UISETP.GE.AND UP3, UPT, UR4, 0x1, UPT ;  /* 0x000000010400788c */ /* 0x004fe2000bf66270 */
[----:B-1----:R-:W-:-:S15]  /*2d10*/  R2UR UR19, R0 ;  /* 0x00000000001372ca */ /* 0x002fde00000e0000 */
.L_x_57:
[----:B------:R-:W-:Y:S02]  /*2d20*/  LEA R0, R10, UR6, 0x3 ;  /* 0x000000060a007c11 */ /* 0x000fe4000f8e18ff */
[----:B------:R-:W-:Y:S02]  /*2d30*/  SHF.L.U32 R5, R9, 0x1f, RZ ;  /* 0x0000001f09057819 */ /* 0x000fe400000006ff */
[----:B------:R-:W-:Y:S01]  /*2d40*/  PLOP3.LUT P0, PT, PT, PT, UP3, 0x80, 0x8 ;  /* 0x000000000008781c */ /* 0x000fe20003f0f038 */
[----:B------:R-:W-:Y:S01]  /*2d50*/  VIADD R3, R0, 0x80 ;  /* 0x0000008000037836 */ /* 0x000fe20000000000 */
[----:B-1----:R-:W1:Y:S02]  /*2d60*/  SYNCS.PHASECHK.TRANS64.TRYWAIT P1, [R0+URZ+0x70], R5 ;  /* 0x00007005000075a7 */ /* 0x002e6400080211ff */
[----:B-1--4-:R-:W-:Y:S09]  /*2d70*/  @!P1 BRA `(.L_x_51) ;  /* 0x0000008000b09947 */ /* 0x012ff20003800000 */
.L_x_135:
[----:B------:R-:W-:Y:S01]  /*2d80*/  LEA R4, R10, UR6, 0x4 ;  /* 0x000000060a047c11 */ /* 0x000fe2000f8e20ff */
[----:B------:R-:W-:Y:S01]  /*2d90*/  @UP3 ULEA UR4, UR17, UR6, 0x3 ;  /* 0x0000000611043291 */ /* 0x000fe2000f8e18ff */
[----:B------:R-:W-:Y:S01]  /*2da0*/  PLOP3.LUT P2, PT, PT, PT, PT, 0x80, 0x8 ;  /* 0x000000000008781c */ /* 0x000fe20003f4f070 */
[----:B------:R-:W-:Y:S01]  /*2db0*/  ULEA UR9, UR18, UR6, 0x3 ;  /* 0x0000000612097291 */ /* 0x000fe2000f8e18ff */
[----:B------:R-:W-:Y:S02]  /*2dc0*/  PRMT R3, RZ, 0x654, R3 ;  /* 0x00000654ff037816 */ /* 0x000fe40000000003 */
[----:B-1----:R-:W1:Y:S01]  /*2dd0*/  LDS.128 R4, [R4+0xe0] ;  /* 0x0000e00004047984 */ /* 0x002e620000000c00 */
[----:B------:R-:W-:Y:S02]  /*2de0*/  @P0 SHF.L.U32 R2, R8, 0x1f, RZ ;  /* 0x0000001f08020819 */ /* 0x000fe400000006ff */
[----:B------:R-:W-:Y:S01]  /*2df0*/  SHF.L.U32 R0, R11, 0x1f, RZ ;  /* 0x0000001f0b007819 */ /* 0x000fe200000006ff */
[----:B------:R-:W-:Y:S01]  /*2e00*/  @!PT LDS RZ, [RZ] ;  /* 0x00000000fffff984 */ /* 0x000fe20000000800 */
[----:B------:R-:W-:Y:S01]  /*2e10*/  @!PT LDS RZ, [RZ] ;  /* 0x00000000fffff984 */ /* 0x000fe20000000800 */
[----:B------:R-:W-:Y:S01]  /*2e20*/  @!PT LDS RZ, [RZ] ;  /* 0x00000000fffff984 */ /* 0x000fe20000000800 */
[----:B------:R-:W-:Y:S01]  /*2e30*/  @!PT LDS RZ, [RZ] ;  /* 0x00000000fffff984 */ /* 0x000fe20000000800 */
[----:B------:R2:W-:Y:S06]  /*2e40*/  MEMBAR.ALL.CTA ;  /* 0x0000000000007992 */ /* 0x0005ec0000008000 */
[----:B--2---:R-:W2:Y:S02]  /*2e50*/  FENCE.VIEW.ASYNC.S ;  /* 0x00000000000073c6 */ /* 0x004ea40000000000 */
[----:B--2---:R2:W-:Y:S01]  /*2e60*/  SYNCS.ARRIVE.TRANS64.RED.A1T0 RZ, [R3+URZ], RZ ;  /* 0x000000ff03ff79a7 */ /* 0x0045e200081004ff */
[----:B------:R2:W4:Y:S01]  /*2e70*/  @P0 SYNCS.PHASECHK.TRANS64.TRYWAIT P2, [UR4], R2 ;  /* 0x00000002ff0005a7 */ /* 0x0005220008041104 */
[----:B-1----:R-:W-:Y:S01]  /*2e80*/  LOP3.LUT P1, RZ, R6, 0x1, RZ, 0xc0, !PT ;  /* 0x0000000106ff7812 */ /* 0x002fe2000782c0ff */
[----:B------:R-:W1:Y:S02]  /*2e90*/  SYNCS.PHASECHK.TRANS64.TRYWAIT P0, [UR9+0xa0], R0 ;  /* 0x0000a000ff0075a7 */ /* 0x000e640008001109 */
[----:B-12-4-:R-:W-:Y:S10]  /*2ea0*/  @!P0 BRA `(.L_x_52) ;  /* 0x0000008000788947 */ /* 0x016ff40003800000 */
.L_x_137:
[----:B------:R-:W-:Y:S01]  /*2eb0*/  IADD3 R10, PT, PT, R10, 0x1, RZ ;  /* 0x000000010a0a7810 */ /* 0x000fe20007ffe0ff */
[----:B------:R-:W-:Y:S06]  /*2ec0*/  BRA.U !UP3, `(.L_x_53) ;  /* 0x000000010b887547 */ /* 0x000fec000b800000 */
[----:B------:R-:W-:Y:S02]  /*2ed0*/  ULEA UR8, UR18, UR19, 0x8 ;  /* 0x0000001312087291 */ /* 0x000fe4000f8e40ff */
[----:B------:R-:W-:Y:S01]  /*2ee0*/  UPLOP3.LUT UP4, UPT, UPT, UPT, UPT, 0x40, 0x4 ;  /* 0x000000000004789c */ /* 0x000fe20003f8e870 */
[----:B------:R-:W-:Y:S01]  /*2ef0*/  UMOV UR16, UR10 ;  /* 0x0000000a00107c82 */ /* 0x000fe20008000000 */
[----:B------:R-:W-:Y:S01]  /*2f00*/  UMOV UR15, UR5 ;  /* 0x00000005000f7c82 */ /* 0x000fe20008000000 */
[----:B------:R-:W-:-:S08]  /*2f10*/  UMOV UR14, UR17 ;  /* 0x00000011000e7c82 */ /* 0x000fd00008000000 */
.L_x_56:
[----:B------:R-:W-:Y:S02]  /*2f20*/  UIADD3 UR16, UPT, UPT, UR16, 0x1, URZ ;  /* 0x0000000110107890 */ /* 0x000fe4000fffe0ff */
[----:B--2---:R-:W-:Y:S02]  /*2f30*/  ULEA UR7, UR14, UR6, 0x3 ;  /* 0x000000060e077291 */ /* 0x004fe4000f8e18ff */
[----:B------:R-:W-:Y:S01]  /*2f40*/  UISETP.NE.AND UP0, UPT, UR16, URZ, UPT ;  /* 0x000000ff1000728c */ /* 0x000fe2000bf05270 */
[----:B----4-:R-:W-:Y:S10]  /*2f50*/  @P2 BRA `(.L_x_54) ;  /* 0x00000000000c2947 */ /* 0x010ff40003800000 */
[----:B-1----:R-:W-:Y:S04]  /*2f60*/  SHF.L.U32 R3, R8, 0x1f, RZ ;  /* 0x0000001f08037819 */ /* 0x002fe800000006ff */
[----:B------:R-:W1:Y:S02]  /*2f70*/  SYNCS.PHASECHK.TRANS64.TRYWAIT P0, [UR7], R3 ;  /* 0x00000003ff0075a7 */ /* 0x000e640008001107 */
[----:B-1----:R-:W-:Y:S05]  /*2f80*/  @!P0 BRA `(.L_x_55) ;  /* 0x0000008000588947 */ /* 0x002fea0003800000 */
.L_x_54:
[----:B------:R-:W-:Y:S01]  /*2f90*/  UISETP.NE.AND UP1, UPT, UR15, 0x1, UPT ;  /* 0x000000010f00788c */ /* 0x000fe2000bf25270 */
[----:B------:R-:W-:Y:S01]  /*2fa0*/  PLOP3.LUT P2, PT, PT, PT, PT, 0x80, 0x8 ;  /* 0x000000000008781c */ /* 0x000fe20003f4f070 */
[----:B------:R-:W-:Y:S02]  /*2fb0*/  UIADD3 UR17, UPT, UPT, UR14, 0x1, URZ ;  /* 0x000000010e117890 */ /* 0x000fe4000fffe0ff */
[----:B------:R-:W-:Y:S02]  /*2fc0*/  ULEA UR22, UR14, UR12, 0x9 ;  /* 0x0000000c0e167291 */ /* 0x000fe4000f8e48ff */
[----:B------:R-:W-:Y:S01]  /*2fd0*/  UISETP.NE.AND UP2, UPT, UR17, 0x2, UPT ;  /* 0x000000021100788c */ /* 0x000fe2000bf45270 */
[----:B------:R-:W-:Y:S01]  /*2fe0*/  PLOP3.LUT P0, PT, PT, PT, UP1, 0x80, 0x8 ;  /* 0x000000000008781c */ /* 0x000fe20003f0f018 */
[----:B------:R-:W-:Y:S02]  /*2ff0*/  ULEA UR24, UR14, UR11, 0x8 ;  /* 0x0000000b0e187291 */ /* 0x000fe4000f8e40ff */
[----:B------:R-:W-:Y:S02]  /*3000*/  USEL UR13, URZ, 0x1, UP2 ;  /* 0x00000001ff0d7887 */ /* 0x000fe40009000000 */
[----:B------:R-:W-:Y:S02]  /*3010*/  USEL UR17, UR17, URZ, UP2 ;  /* 0x000000ff11117287 */ /* 0x000fe40009000000 */
[----:B------:R-:W-:Y:S02]  /*3020*/  UIADD3 UR7, UPT, UPT, UR7, 0x10, URZ ;  /* 0x0000001007077890 */ /* 0x000fe4000fffe0ff */
[----:B------:R-:W-:Y:S01]  /*3030*/  @UP1 ULEA UR4, UR17, UR6, 0x3 ;  /* 0x0000000611041291 */ /* 0x000fe2000f8e18ff */
[----:B------:R-:W-:Y:S01]  /*3040*/  LOP3.LUT R8, R8, UR13, RZ, 0x3c, !PT ;  /* 0x0000000d08087c12 */ /* 0x000fe2000f8e3cff */
[----:B------:R-:W-:Y:S01]  /*3050*/  UMOV UR23, 0xc0004010 ;  /* 0xc000401000177882 */ /* 0x000fe20000000000 */
[----:B------:R-:W-:Y:S01]  /*3060*/  UMOV UR25, 0xc0004010 ;  /* 0xc000401000197882 */ /* 0x000fe20000000000 */
[----:B------:R-:W-:Y:S01]  /*3070*/  UIADD3 UR15, UPT, UPT, UR15, -0x1, URZ ;  /* 0xffffffff0f0f7890 */ /* 0x000fe2000fffe0ff */
[----:B-1----:R-:W-:Y:S01]  /*3080*/  @P0 SHF.L.U32 R0, R8, 0x1f, RZ ;  /* 0x0000001f08000819 */ /* 0x002fe200000006ff */
[----:B------:R-:W-:Y:S03]  /*3090*/  UMOV UR14, UR17 ;  /* 0x00000011000e7c82 */ /* 0x000fe60008000000 */
[----:B------:R2:W4:Y:S01]  /*30a0*/  @P0 SYNCS.PHASECHK.TRANS64.TRYWAIT P2, [UR4], R0 ;  /* 0x00000000ff0005a7 */ /* 0x0005220008041104 */
[----:B------:R2:W-:Y:S01]  /*30b0*/  UTCQMMA gdesc[UR24], gdesc[UR22], tmem[UR8], tmem[UR20], idesc[UR21], UP4 ;  /* 0x00ff1416180075ea */ /* 0x0005e2000a000308 */
[----:B------:R-:W-:Y:S01]  /*30c0*/  UPLOP3.LUT UP4, UPT, UPT, UPT, UPT, 0x80, 0x8 ;  /* 0x000000000008789c */ /* 0x000fe20003f8f070 */
[----:B------:R2:W-:Y:S01]  /*30d0*/  UTCBAR [UR7], URZ ;  /* 0x000000ff070073e9 */ /* 0x0005e200080000ff */
[----:B------:R-:W-:Y:S09]  /*30e0*/  BRA.U UP0, `(.L_x_56) ;  /* 0xfffffffd008c7547 */ /* 0x000ff2000b83ffff */
.L_x_53:
[----:B------:R-:W-:Y:S01]  /*30f0*/  UIADD3 UR18, UPT, UPT, UR18, 0x1, URZ ;  /* 0x0000000112127890 */ /* 0x000fe2000fffe0ff */
[C---:B------:R-:W-:Y:S01]  /*3100*/  ISETP.NE.AND P0, PT, R10.reuse, 0x2, PT ;  /* 0x000000020a00780c */ /* 0x040fe20003f05270 */
[----:B------:R-:W-:Y:S02]  /*3110*/  UIADD3 UR9, UPT, UPT, UR9, 0x90, URZ ;  /* 0x0000009009097890 */ /* 0x000fe4000fffe0ff */
[----:B------:R-:W-:Y:S01]  /*3120*/  UISETP.NE.AND UP0, UPT, UR18, 0x2, UPT ;  /* 0x000000021200788c */ /* 0x000fe2000bf05270 */
[----:B-12---:R-:W-:Y:S02]  /*3130*/  SEL R0, RZ, 0x1, P0 ;  /* 0x00000001ff007807 */ /* 0x006fe40000000000 */
[----:B------:R-:W-:Y:S01]  /*3140*/  SEL R10, R10, RZ, P0 ;  /* 0x000000ff0a0a7207 */ /* 0x000fe20000000000 */
[----:B------:R-:W-:Y:S01]  /*3150*/  USEL UR4, URZ, 0x1, UP0 ;  /* 0x00000001ff047887 */ /* 0x000fe20008000000 */
[----:B------:R-:W-:Y:S01]  /*3160*/  LOP3.LUT R9, R9, R0, RZ, 0x3c, !PT ;  /* 0x0000000009097212 */ /* 0x000fe200078e3cff */
[----:B------:R-:W-:Y:S01]  /*3170*/  USEL UR18, UR18, URZ, UP0 ;  /* 0x000000ff12127287 */ /* 0x000fe20008000000 */
[----:B------:R1:W-:Y:S03]  /*3180*/  UTCBAR [UR9], URZ ;  /* 0x000000ff090073e9 */ /* 0x0003e600080000ff */
[----:B------:R-:W-:Y:S01]  /*3190*/  LOP3.LUT R11, R11, UR4, RZ, 0x3c, !PT ;  /* 0x000000040b0b7c12 */ /* 0x000fe2000f8e3cff */
[----:B------:R-:W-:Y:S07]  /*31a0*/  @P1 BRA `(.L_x_57) ;  /* 0xfffffff800dc1947 */ /* 0x000fee000383ffff */
[----:B------:R-:W2:Y:S01]  /*31b0*/  S2UR UR4, SR_CgaCtaId ;  /* 0x00000000000479c3 */ /* 0x000ea20000008800 */
[----:B------:R-:W-:Y:S01]  /*31c0*/  ELECT P0, URZ, PT ;  /* 0x0000000000ff782f */ /* 0x000fe20003800000 */
[----:B------:R-:W-:Y:S01]  /*31d0*/  IMAD.MOV.U32 R0, RZ, RZ, 0x1 ;  /* 0x00000001ff007424 */ /* 0x000fe200078e00ff */
[----:B------:R-:W-:Y:S01]  /*31e0*/  UIADD3 UR6, UPT, UPT, UR6, 0xa0, URZ ;  /* 0x000000a006067890 */ /* 0x000fe2000fffe0ff */
[----:B------:R-:W-:Y:S01]  /*31f0*/  SHF.L.U32 R3, R11, 0x1f, RZ ;  /* 0x0000001f0b037819 */ /* 0x000fe200000006ff */
[----:B------:R-:W-:-:S03]  /*3200*/  UMOV UR5, 0x40 ;  /* 0x0000004000057882 */ /* 0x000fc60000000000 */
[----:B------:R-:W-:Y:S01]  /*3210*/  UVIRTCOUNT.DEALLOC.SMPOOL 0x80 ;  /* 0x000000800000784c */ /* 0x000fe20000000000 */
[----:B--2---:R-:W-:Y:S02]  /*3220*/  ULEA UR4, UR4, UR5, 0x18 ;  /* 0x0000000504047291 */ /* 0x004fe4000f8ec0ff */
[----:B------:R-:W-:-:S07]  /*3230*/  ULEA UR5, UR18, UR6, 0x3 ;  /* 0x0000000612057291 */ /* 0x000fce000f8e18ff */
[----:B------:R2:W-:Y:S02]  /*3240*/  @P0 STS.U8 [UR4+0x1c], R0 ;  /* 0x00001c00ff000988 */ /* 0x0005e40008000004 */
[----:B------:R-:W3:Y:S02]  /*3250*/  SYNCS.PHASECHK.TRANS64.TRYWAIT P0, [UR5], R3 ;  /* 0x00000003ff0075a7 */ /* 0x000ee40008001105 */
[----:B--23--:R-:W-:Y:S05]  /*3260*/  @!P0 BRA `(.L_x_58) ;  /* 0x0000007c00b88947 */ /* 0x00cfea0003800000 */
.L_x_140:
[----:B------:R-:W-:-:S04]  /*3270*/  UIADD3 UR7, UPT, UPT, UR18, 0x1, URZ ;  /* 0x0000000112077890 */ /* 0x000fc8000fffe0ff */
[----:B------:R-:W-:-:S04]  /*3280*/  UISETP.NE.AND UP0, UPT, UR7, 0x2, UPT ;  /* 0x000000020700788c */ /* 0x000fc8000bf05270 */
[----:B------:R-:W-:Y:S02]  /*3290*/  USEL UR5, URZ, 0x1, UP0 ;  /* 0x00000001ff057887 */ /* 0x000fe40008000000 */
[----:B------:R-:W-:-:S04]  /*32a0*/  USEL UR7, UR7, URZ, UP0 ;  /* 0x000000ff07077287 */ /* 0x000fc80008000000 */
[----:B------:R-:W-:Y:S01]  /*32b0*/  ULEA UR7, UR7, UR6, 0x3 ;  /* 0x0000000607077291 */ /* 0x000fe2000f8e18ff */
[----:B--2---:R-:W-:-:S04]  /*32c0*/  LOP3.LUT R3, R11, UR5, RZ, 0x3c, !PT ;  /* 0x000000050b037c12 */ /* 0x004fc8000f8e3cff */
[----:B------:R-:W-:-:S04]  /*32d0*/  SHF.L.U32 R3, R3, 0x1f, RZ ;  /* 0x0000001f03037819 */ /* 0x000fc800000006ff */
[----:B------:R-:W2:Y:S02]  /*32e0*/  SYNCS.PHASECHK.TRANS64.TRYWAIT P0, [UR7], R3 ;  /* 0x00000003ff0075a7 */ /* 0x000ea40008001107 */
[----:B--2---:R-:W-:Y:S05]  /*32f0*/  @!P0 BRA `(.L_x_59) ;  /* 0x0000007c00ac8947 */ /* 0x004fea0003800000 */
.L_x_142:
[----:B------:R-:W-:Y:S01]  /*3300*/  NOP ;  /* 0x0000000000007918 */ /* 0x000fe20000000000 */
[----:B--2---:R-:W2:Y:S01]  /*3310*/  LDS R0, [UR4+0x14] ;  /* 0x00001404ff007984 */ /* 0x004ea20008000800 */
[----:B------:R-:W-:Y:S01]  /*3320*/  ULOP3.LUT UR6, UR19, 0xffff, URZ, 0xc0, !UPT ;  /* 0x0000ffff13067892 */ /* 0x000fe2000f8ec0ff */
[----:B------:R-:W-:Y:S01]  /*3330*/  UMOV UR8, 0xffff ;  /* 0x0000ffff00087882 */ /* 0x000fe20000000000 */
[----:B------:R-:W-:Y:S02]  /*3340*/  UMOV UR5, 0x1 ;  /* 0x0000000100057882 */ /* 0x000fe40000000000 */
[----:B------:R-:W-:-:S04]  /*3350*/  USHF.R.U32.HI UR6, URZ, 0x5, UR6 ;  /* 0x00000005ff067899 */ /* 0x000fc80008011606 */
[----:B------:R-:W-:Y:S02]  /*3360*/  USHF.L.U32 UR8, UR8, UR6, URZ ;  /* 0x0000000608087299 */ /* 0x000fe400080006ff */
[----:B------:R-:W-:-:S04]  /*3370*/  USHF.L.U32 UR5, UR5, UR6, URZ ;  /* 0x0000000605057299 */ /* 0x000fc800080006ff */
[----:B--2---:R-:W-:-:S04]  /*3380*/  LOP3.LUT R0, R0, UR8, RZ, 0xc0, !PT ;  /* 0x0000000800007c12 */ /* 0x004fc8000f8ec0ff */
[----:B------:R-:W-:-:S13]  /*3390*/  ISETP.NE.AND P0, PT, R0, UR8, PT ;  /* 0x0000000800007c0c */ /* 0x000fda000bf05270 */
[----:B------:R-:W-:Y:S05]  /*33a0*/  @P0 BRA `(.L_x_60) ;  /* 0x0000000000580947 */ /* 0x000fea0003800000 */
[----:B------:R-:W2:Y:S02]  /*33b0*/  LDS R0, [UR4+0x18] ;  /* 0x00001804ff007984 */ /* 0x000ea40008000800 */
[----:B--2---:R-:W-:-:S04]  /*33c0*/  LOP3.LUT R0, R0, UR5, RZ, 0xc0, !PT ;  /* 0x0000000500007c12 */ /* 0x004fc8000f8ec0ff */
[----:B------:R-:W-:-:S13]  /*33d0*/  ISETP.NE.AND P0, PT, R0, UR5, PT ;  /* 0x0000000500007c0c */ /* 0x000fda000bf05270 */
[----:B------:R-:W-:Y:S05]  /*33e0*/  @P0 BRA `(.L_x_61) ;  /* 0x00000000003c0947 */ /* 0x000fea0003800000 */
[----:B------:R-:W2:Y:S01]  /*33f0*/  S2R R2, SR_LANEID ;  /* 0x0000000000027919 */ /* 0x000ea20000000000 */
[----:B------:R-:W-:Y:S01]  /*3400*/  ULOP3.LUT UR8, URZ, UR8, URZ, 0x33, !UPT ;  /* 0x00000008ff087292 */ /* 0x000fe2000f8e33ff */
[----:B------:R-:W-:Y:S01]  /*3410*/  LOP3.LUT R4, RZ, UR5, RZ, 0x33, !PT ;  /* 0x00000005ff047c12 */ /* 0x000fe2000f8e33ff */
[----:B------:R-:W-:Y:S02]  /*3420*/  VOTEU.ANY UR7, UPT, PT ;  /* 0x0000000000077886 */ /* 0x000fe400038e0100 */
[----:B------:R-:W-:Y:S01]  /*3430*/  UFLO.U32 UR7, UR7 ;  /* 0x00000007000772bd */ /* 0x000fe200080e0000 */
[----:B------:R-:W3:Y:S01]  /*3440*/  REDUX UR5, R4 ;  /* 0x00000000040573c4 */ /* 0x000ee20000000000 */
[----:B------:R-:W-:-:S06]  /*3450*/  IMAD.U32 R0, RZ, RZ, UR8 ;  /* 0x00000008ff007e24 */ /* 0x000fcc000f8e00ff */
[----:B------:R1:W-:Y:S01]  /*3460*/  UTCATOMSWS.AND URZ, UR8 ;  /* 0x0000000800ff79e3 */ /* 0x0003e20008000000 */
[----:B------:R-:W4:Y:S01]  /*3470*/  REDUX UR6, R0 ;  /* 0x00000000000673c4 */ /* 0x000f220000000000 */
[----:B--2---:R-:W-:Y:S01]  /*3480*/  ISETP.EQ.U32.AND P0, PT, R2, UR7, PT ;  /* 0x0000000702007c0c */ /* 0x004fe2000bf02070 */
[----:B---3--:R-:W-:Y:S01]  /*3490*/  IMAD.U32 R2, RZ, RZ, UR5 ;  /* 0x00000005ff027e24 */ /* 0x008fe2000f8e00ff */
[----:B----4-:R-:W-:-:S11]  /*34a0*/  MOV R3, UR6 ;  /* 0x0000000600037c02 */ /* 0x010fd60008000f00 */
[----:B------:R1:W-:Y:S04]  /*34b0*/  @P0 ATOMS.AND RZ, [UR4+0x14], R3 ;  /* 0x00001403ffff098c */ /* 0x0003e8000a800004 */
[----:B------:R1:W-:Y:S01]  /*34c0*/  @P0 ATOMS.AND RZ, [UR4+0x18], R2 ;  /* 0x00001802ffff098c */ /* 0x0003e2000a800004 */
[----:B------:R-:W-:Y:S05]  /*34d0*/  BRA `(.L_x_62) ;  /* 0x0000000000147947 */ /* 0x000fea0003800000 */
.L_x_61:
[----:B------:R-:W-:Y:S02]  /*34e0*/  MOV R2, 0x3500 ;  /* 0x0000350000027802 */ /* 0x000fe40000000f00 */
[----:B-1--45:R-:W-:Y:S05]  /*34f0*/  CALL.REL.NOINC `($__internal_0_$__cuda_sm10x_tcgen05_guardrail_trap_col_being_dealloced_not_returned_by_alloc) ;  /* 0x0000008000907944 */ /* 0x032fea0003c00000 */
[----:B------:R-:W-:Y:S05]  /*3500*/  BRA `(.L_x_62) ;  /* 0x0000000000087947 */ /* 0x000fea0003800000 */
.L_x_60:
[----:B------:R-:W-:Y:S02]  /*3510*/  MOV R2, 0x3530 ;  /* 0x0000353000027802 */ /* 0x000fe40000000f00 */
[----:B-1--45:R-:W-:Y:S05]  /*3520*/  CALL.REL.NOINC `($__internal_2_$__cuda_sm10x_tcgen05_guardrail_trap_unallocated_columns_being_dealloced) ;  /* 0x00000080009c7944 */ /* 0x032fea0003c00000 */
.L_x_62:
[----:B------:R-:W-:Y:S01]  /*3530*/  NOP ;  /* 0x0000000000007918 */ /* 0x000fe20000000000 */
[----:B-1----:R-:W-:Y:S05]  /*3540*/  EXIT ;  /* 0x000000000000794d */ /* 0x002fea0003800000 */
.L_x_46:
[----:B------:R-:W-:-:S09]  /*3550*/  UISETP.NE.OR UP2, UPT, UR8, 0x3, !UP2 ;  /* 0x000000030800788c */ /* 0x000fd2000d745670 */
[----:B------:R-:W-:Y:S05]  /*3560*/  BRA.U UP2, `(.L_x_63) ;  /* 0x0000001102147547 */ /* 0x000fea000b800000 */
[----:B------:R-:W1:Y:S01]  /*3570*/  LDC R0, c[0x0][0xb30] ;  /* 0x0002cc00ff007b82 */ /* 0x000e620000000800 */
[----:B------:R-:W2:Y:S01]  /*3580*/  LDCU.64 UR8, c[0x0][0x888] ;  /* 0x00011100ff0877ac */ /* 0x000ea20008000a00 */
[----:B------:R-:W-:Y:S02]  /*3590*/  HFMA2 R29, -RZ, RZ, 0, 0 ;  /* 0x00000000ff1d7431 */ /* 0x000fe400000001ff */
[----:B------:R-:W-:Y:S01]  /*35a0*/  IMAD.MOV.U32 R31, RZ, RZ, 0x1 ;  /* 0x00000001ff1f7424 */ /* 0x000fe200078e00ff */
[----:B------:R-:W-:Y:S01]  /*35b0*/  MOV R23, 0x2000 ;  /* 0x0000200000177802 */ /* 0x000fe20000000f00 */
[----:B------:R-:W4:Y:S01]  /*35c0*/  LDCU.64 UR4, c[0x0][0x890] ;  /* 0x00011200ff0477ac */ /* 0x000f220008000a00 */
[----:B------:R-:W-:Y:S01]  /*35d0*/  IMAD.MOV.U32 R30, RZ, RZ, RZ ;  /* 0x000000ffff1e7224 */ /* 0x000fe200078e00ff */
[----:B------:R-:W3:Y:S01]  /*35e0*/  LDC R19, c[0x0][0x370] ;  /* 0x0000dc00ff137b82 */ /* 0x000ee20000000800 */
[----:B------:R-:W-:Y:S01]  /*35f0*/  UMOV UR7, 0x400 ;  /* 0x0000040000077882 */ /* 0x000fe20000000000 */
[----:B------:R-:W-:-:S02]  /*3600*/  UPLOP3.LUT UP1, UPT, UPT, UPT, UPT, 0x40, 0x4 ;  /* 0x000000000004789c */ /* 0x000fc40003f2e870 */
[----:B------:R-:W-:-:S04]  /*3610*/  ULEA UR7, UR37, UR7, 0x18 ;  /* 0x0000000725077291 */ /* 0x000fc8000f8ec0ff */
[----:B------:R-:W3:Y:S01]  /*3620*/  LDC R2, c[0x0][0xb0c] ;  /* 0x0002c300ff027b82 */ /* 0x000ee20000000800 */
[----:B------:R-:W-:Y:S02]  /*3630*/  UIADD3 UR13, UPT, UPT, UR7, 0x38, URZ ;  /* 0x00000038070d7890 */ /* 0x000fe4000fffe0ff */
[----:B--2---:R-:W-:Y:S02]  /*3640*/  UISETP.NE.U32.AND UP2, UPT, UR8, URZ, UPT ;  /* 0x000000ff0800728c */ /* 0x004fe4000bf45070 */
[----:B------:R-:W-:Y:S02]  /*3650*/  UIADD3 UR33, UPT, UPT, UR7, 0x20, URZ ;  /* 0x0000002007217890 */ /* 0x000fe4000fffe0ff */
[----:B----4-:R-:W-:Y:S01]  /*3660*/  UISETP.NE.U32.AND UP3, UPT, UR4, URZ, UPT ;  /* 0x000000ff0400728c */ /* 0x010fe2000bf65070 */
[----:B------:R-:W2:Y:S01]  /*3670*/  LDC R18, c[0x0][0xb20] ;  /* 0x0002c800ff127b82 */ /* 0x000ea20000000800 */
[----:B-1----:R-:W-:Y:S01]  /*3680*/  ISETP.NE.AND P1, PT, R0, 0x1, PT ;  /* 0x000000010000780c */ /* 0x002fe20003f25270 */
[----:B------:R-:W-:-:S02]  /*3690*/  UISETP.NE.AND.EX UP2, UPT, UR9, URZ, UPT, UP2 ;  /* 0x000000ff0900728c */ /* 0x000fc4000bf45320 */
[----:B------:R-:W-:Y:S02]  /*36a0*/  UIADD3 UR25, UPT, UPT, UR7, 0x28, URZ ;  /* 0x0000002807197890 */ /* 0x000fe4000fffe0ff */
[----:B------:R-:W-:Y:S02]  /*36b0*/  UIADD3 UR17, UPT, UPT, UR7, 0x30, URZ ;  /* 0x0000003007117890 */ /* 0x000fe4000fffe0ff */
[----:B------:R-:W1:Y:S01]  /*36c0*/  LDC.64 R32, c[0x0][0x348] ;  /* 0x0000d200ff207b82 */ /* 0x000e620000000a00 */
[----:B------:R-:W-:Y:S02]  /*36d0*/  UPRMT UR13, UR37, 0x654, UR13 ;  /* 0x00000654250d7896 */ /* 0x000fe4000800000d */
[----:B------:R-:W-:-:S05]  /*36e0*/  UISETP.NE.AND.EX UP3, UPT, UR5, URZ, UPT, UP3 ;  /* 0x000000ff0500728c */ /* 0x000fca000bf65330 */
[----:B------:R-:W4:Y:S08]  /*36f0*/  LDC.64 R16, c[0x0][0xb10] ;  /* 0x0002c400ff107b82 */ /* 0x000f300000000a00 */
[----:B------:R-:W1:Y:S08]  /*3700*/  LDC.64 R6, c[0x0][0xb18] ;  /* 0x0002c600ff067b82 */ /* 0x000e700000000a00 */
[----:B------:R-:W1:Y:S08]  /*3710*/  LDC.64 R4, c[0x0][0xb28] ;  /* 0x0002ca00ff047b82 */ /* 0x000e700000000a00 */
[----:B--23--:R-:W1:Y:S02]  /*3720*/  LDC R22, c[0x0][0x374] ;  /* 0x0000dd00ff167b82 */ /* 0x00ce640000000800 */
.L_x_74:
[C---:B------:R-:W-:Y:S02]  /*3730*/  LEA R0, R30.reuse, UR7, 0x3 ;  /* 0x000000071e007c11 */ /* 0x040fe4000f8e18ff */
[----:B------:R-:W-:Y:S02]  /*3740*/  SHF.L.U32 R3, R29, 0x1f, RZ ;  /* 0x0000001f1d037819 */ /* 0x000fe400000006ff */
[----:B------:R-:W-:Y:S02]  /*3750*/  LEA R24, R30, UR7, 0x4 ;  /* 0x000000071e187c11 */ /* 0x000fe4000f8e20ff */
[----:B--2---:R-:W2:Y:S02]  /*3760*/  SYNCS.PHASECHK.TRANS64.TRYWAIT P0, [R0+URZ+0x70], R3 ;  /* 0x00007003000075a7 */ /* 0x004ea400080011ff */
[----:B--2---:R-:W-:Y:S05]  /*3770*/  @!P0 BRA `(.L_x_64) ;  /* 0x0000007800a48947 */ /* 0x004fea0003800000 */
.L_x_143:
[----:B------:R-:W-:Y:S01]  /*3780*/  ISETP.GE.AND P0, PT, R72, 0x1, PT ;  /* 0x000000014800780c */ /* 0x000fe20003f06270 */
[----:B------:R-:W3:Y:S01]  /*3790*/  LDS.128 R24, [R24+0xe0] ;  /* 0x0000e00018187984 */ /* 0x000ee20000000c00 */
[----:B--2---:R-:W-:Y:S01]  /*37a0*/  VIADD R0, R0, 0x80 ;  /* 0x0000008000007836 */ /* 0x004fe20000000000 */
[----:B------:R-:W-:Y:S01]  /*37b0*/  @!PT LDS RZ, [RZ] ;  /* 0x00000000fffff984 */ /* 0x000fe20000000800 */
[----:B------:R-:W-:Y:S01]  /*37c0*/  @!PT LDS RZ, [RZ] ;  /* 0x00000000fffff984 */ /* 0x000fe20000000800 */
[----:B------:R-:W-:Y:S01]  /*37d0*/  @!PT LDS RZ, [RZ] ;  /* 0x00000000fffff984 */ /* 0x000fe20000000800 */
[----:B------:R-:W-:Y:S01]  /*37e0*/  @!PT LDS RZ, [RZ] ;  /* 0x00000000fffff984 */ /* 0x000fe20000000800 */
[----:B------:R2:W-:Y:S06]  /*37f0*/  MEMBAR.ALL.CTA ;  /* 0x0000000000007992 */ /* 0x0005ec0000008000 */
[----:B--2---:R-:W2:Y:S01]  /*3800*/  FENCE.VIEW.ASYNC.S ;  /* 0x00000000000073c6 */ /* 0x004ea20000000000 */
[----:B------:R-:W-:Y:S04]  /*3810*/  PRMT R0, RZ, 0x654, R0 ;  /* 0x00000654ff007816 */ /* 0x000fe80000000000 */
[----:B--2---:R2:W-:Y:S01]  /*3820*/  SYNCS.ARRIVE.TRANS64.RED.A1T0 RZ, [R0+URZ], RZ ;  /* 0x000000ff00ff79a7 */ /* 0x0045e200081004ff */
[----:B---3--:R-:W-:Y:S11]  /*3830*/  LOP3.LUT P3, RZ, R26, 0x1, RZ, 0xc0, !PT ;  /* 0x000000011aff7812 */ /* 0x008ff6000786c0ff */
[----:B------:R-:W-:Y:S02]  /*3840*/  @!UPT UIADD3 URZ, UPT, UPT, URZ, URZ, URZ ;  /* 0x000000fffffff290 */ /* 0x000fe4000fffe0ff */
[----:B------:R-:W-:Y:S02]  /*3850*/  @P3 MOV R13, R24 ;  /* 0x00000018000d3202 */ /* 0x000fe40000000f00 */
[----:B------:R-:W-:Y:S01]  /*3860*/  @P3 LOP3.LUT R8, R25, 0xffff, RZ, 0xc0, !PT ;  /* 0x0000ffff19083812 */ /* 0x000fe200078ec0ff */
[----:B--2---:R-:W-:Y:S06]  /*3870*/  @!P0 BRA `(.L_x_65) ;  /* 0x0000000000a48947 */ /* 0x004fec0003800000 */
[----:B-1----:R-:W-:Y:S01]  /*3880*/  IMAD.HI.U32 R35, R22, R7, RZ ;  /* 0x0000000716237227 */ /* 0x002fe200078e00ff */
[----:B------:R-:W-:Y:S02]  /*3890*/  ISETP.NE.AND P0, PT, R6, 0x1, PT ;  /* 0x000000010600780c */ /* 0x000fe40003f05270 */
[----:B------:R-:W-:Y:S01]  /*38a0*/  ISETP.NE.AND P2, PT, R72, 0x1, PT ;  /* 0x000000014800780c */ /* 0x000fe20003f45270 */
[----:B----4-:R-:W-:Y:S01]  /*38b0*/  IMAD.HI.U32 R34, R19, R16, RZ ;  /* 0x0000001013227227 */ /* 0x010fe200078e00ff */
[----:B------:R-:W-:Y:S02]  /*38c0*/  SHF.R.U32.HI R35, RZ, R18, R35 ;  /* 0x00000012ff237219 */ /* 0x000fe40000011623 */
[----:B------:R-:W-:Y:S01]  /*38d0*/  ISETP.NE.AND P4, PT, R2, 0x1, PT ;  /* 0x000000010200780c */ /* 0x000fe20003f85270 */
[----:B------:R-:W-:Y:S01]  /*38e0*/  IMAD.HI.U32 R36, R13, R16, RZ ;  /* 0x000000100d247227 */ /* 0x000fe200078e00ff */
[----:B------:R-:W-:Y:S02]  /*38f0*/  SHF.R.U32.HI R34, RZ, R17, R34 ;  /* 0x00000011ff227219 */ /* 0x000fe40000011622 */
[----:B------:R-:W-:Y:S01]  /*3900*/  SEL R3, R22, R35, !P0 ;  /* 0x0000002316037207 */ /* 0x000fe20004000000 */
[C---:B------:R-:W-:Y:S01]  /*3910*/  IMAD.HI.U32 R35, R8.reuse, R7, RZ ;  /* 0x0000000708237227 */ /* 0x040fe200078e00ff */
[----:B------:R-:W-:Y:S02]  /*3920*/  SEL R11, R19, R34, !P4 ;  /* 0x00000022130b7207 */ /* 0x000fe40006000000 */
[----:B------:R-:W-:Y:S01]  /*3930*/  SHF.R.U32.HI R36, RZ, R17, R36 ;  /* 0x00000011ff247219 */ /* 0x000fe20000011624 */
[----:B------:R-:W-:Y:S01]  /*3940*/  IMAD.HI.U32 R38, R3, R4, RZ ;  /* 0x0000000403267227 */ /* 0x000fe200078e00ff */
[----:B------:R-:W-:Y:S03]  /*3950*/  SHF.R.U32.HI R35, RZ, R18, R35 ;  /* 0x00000012ff237219 */ /* 0x000fe60000011623 */
[----:B------:R-:W-:Y:S01]  /*3960*/  IMAD.HI.U32 R34, R11, R4, RZ ;  /* 0x000000040b227227 */ /* 0x000fe200078e00ff */
[----:B------:R-:W-:Y:S02]  /*3970*/  @P2 SHF.R.U32.HI R3, RZ, R5, R38 ;  /* 0x00000005ff032219 */ /* 0x000fe40000011626 */
[----:B------:R-:W-:Y:S02]  /*3980*/  SEL R9, R8, R35, !P0 ;  /* 0x0000002308097207 */ /* 0x000fe40004000000 */
[----:B------:R-:W-:Y:S01]  /*3990*/  @P2 SHF.R.U32.HI R11, RZ, R5, R34 ;  /* 0x00000005ff0b2219 */ /* 0x000fe20000011622 */
[C---:B------:R-:W-:Y:S01]  /*39a0*/  IMAD R10, R72.reuse, R3, RZ ;  /* 0x00000003480a7224 */ /* 0x040fe200078e02ff */
[----:B------:R-:W-:Y:S01]  /*39b0*/  SEL R3, R13, R36, !P4 ;  /* 0x000000240d037207 */ /* 0x000fe20006000000 */
[C---:B------:R-:W-:Y:S03]  /*39c0*/  IMAD.HI.U32 R14, R9.reuse, R4, RZ ;  /* 0x00000004090e7227 */ /* 0x040fe600078e00ff */
[----:B------:R-:W-:Y:S01]  /*39d0*/  ISETP.GE.AND P0, PT, R9, R10, PT ;  /* 0x0000000a0900720c */ /* 0x000fe20003f06270 */
[C---:B------:R-:W-:Y:S01]  /*39e0*/  IMAD R12, R72.reuse, R11, RZ ;  /* 0x0000000b480c7224 */ /* 0x040fe200078e02ff */
[-C--:B------:R-:W-:Y:S04]  /*39f0*/  SHF.R.U32.HI R14, RZ, R5.reuse, R14 ;  /* 0x00000005ff0e7219 */ /* 0x080fe8000001160e */
[----:B------:R-:W-:Y:S02]  /*3a00*/  ISETP.GE.OR P0, PT, R3, R12, P0 ;  /* 0x0000000c0300720c */ /* 0x000fe40000706670 */
[----:B------:R-:W-:Y:S05]  /*3a10*/  SEL R15, R9, R14, !P2 ;  /* 0x0000000e090f7207 */ /* 0x000fea0005000000 */
[----:B------:R-:W-:Y:S04]  /*3a20*/  IMAD.MOV R14, RZ, RZ, -R15 ;  /* 0x000000ffff0e7224 */ /* 0x000fe800078e0a0f */
[----:B------:R-:W-:Y:S02]  /*3a30*/  IMAD R14, R72, R14, R9 ;  /* 0x0000000e480e7224 */ /* 0x000fe400078e0209 */
[C---:B------:R-:W-:Y:S05]  /*3a40*/  @!P0 IMAD.HI.U32 R10, R3.reuse, R4, RZ ;  /* 0x00000004030a8227 */ /* 0x040fea00078e00ff */
[----:B------:R-:W-:Y:S04]  /*3a50*/  @!P0 SHF.R.U32.HI R10, RZ, R5, R10 ;  /* 0x00000005ff0a8219 */ /* 0x000fe8000001160a */
[----:B------:R-:W-:Y:S01]  /*3a60*/  @!P0 SEL R0, R3, R10, !P2 ;  /* 0x0000000a03008207 */ /* 0x000fe20005000000 */
[----:B------:R-:W-:Y:S03]  /*3a70*/  IMAD.MOV R10, RZ, RZ, -R3 ;  /* 0x000000ffff0a7224 */ /* 0x000fe600078e0a03 */
[----:B------:R-:W-:Y:S01]  /*3a80*/  @!P0 IADD3 R15, PT, PT, R15, -R0, RZ ;  /* 0x800000000f0f8210 */ /* 0x000fe20007ffe0ff */
[----:B------:R-:W-:Y:S01]  /*3a90*/  @!P0 IMAD R0, R11, R14, R0 ;  /* 0x0000000e0b008224 */ /* 0x000fe200078e0200 */
[----:B------:R-:W-:Y:S01]  /*3aa0*/  IADD3 R11, PT, PT, -R9, RZ, RZ ;  /* 0x000000ff090b7210 */ /* 0x000fe20007ffe1ff */
[----:B------:R-:W-:Y:S02]  /*3ab0*/  IMAD R13, R2, R10, R13 ;  /* 0x0000000a020d7224 */ /* 0x000fe400078e020d */
[----:B------:R-:W-:Y:S02]  /*3ac0*/  @!P0 IMAD R9, R15, R72, R3 ;  /* 0x000000480f098224 */ /* 0x000fe400078e0203 */
[----:B------:R-:W-:Y:S02]  /*3ad0*/  @!P0 IMAD.MOV.U32 R3, RZ, RZ, R0 ;  /* 0x000000ffff038224 */ /* 0x000fe400078e0000 */
[----:B------:R-:W-:Y:S02]  /*3ae0*/  IMAD R8, R6, R11, R8 ;  /* 0x0000000b06087224 */ /* 0x000fe400078e0208 */
[----:B------:R-:W-:Y:S02]  /*3af0*/  IMAD R13, R3, R2, R13 ;  /* 0x00000002030d7224 */ /* 0x000fe400078e020d */
[----:B------:R-:W-:Y:S02]  /*3b00*/  IMAD R8, R9, R6, R8 ;  /* 0x0000000609087224 */ /* 0x000fe400078e0208 */
.L_x_65:
[----:B------:R-:W-:Y:S05]  /*3b10*/  BRA.U UP1, `(.L_x_66) ;  /* 0x0000000101107547 */ /* 0x000fea000b800000 */
[----:B------:R-:W-:Y:S04]  /*3b20*/  MOV R0, UR6 ;  /* 0x0000000600007c02 */ /* 0x000fe80008000f00 */
[----:B------:R-:W-:Y:S04]  /*3b30*/  SHF.L.U32 R3, R0, 0x1f, RZ ;  /* 0x0000001f00037819 */ /* 0x000fe800000006ff */
[----:B------:R-:W2:Y:S02]  /*3b40*/  SYNCS.PHASECHK.TRANS64.TRYWAIT P0, [UR7+0x68], R3 ;  /* 0x00006803ff0075a7 */ /* 0x000ea40008001107 */
[----:B--2---:R-:W-:Y:S05]  /*3b50*/  @!P0 BRA `(.L_x_67) ;  /* 0x0000007400c08947 */ /* 0x004fea0003800000 */
.L_x_66:
[----:B------:R-:W-:Y:S02]  /*3b60*/  R2UR UR35, R21 ;  /* 0x00000000152372ca */ /* 0x000fe400000e0000 */
[----:B------:R-:W-:Y:S02]  /*3b70*/  R2UR UR34, R20 ;  /* 0x00000000142272ca */ /* 0x000fe400000e0000 */
[----:B------:R-:W-:Y:S02]  /*3b80*/  ISETP.NE.U32.AND P2, PT, RZ, UR4, PT ;  /* 0x00000004ff007c0c */ /* 0x000fe4000bf45070 */
[----:B------:R-:W-:Y:S02]  /*3b90*/  SHF.L.U32 R12, R31, 0x1f, RZ ;  /* 0x0000001f1f0c7819 */ /* 0x000fe400000006ff */
[----:B------:R-:W-:Y:S05]  /*3ba0*/  ISETP.NE.AND.EX P2, PT, RZ, UR5, PT, P2 ;  /* 0x00000005ff007c0c */ /* 0x000fea000bf45320 */
[----:B------:R-:W-:Y:S02]  /*3bb0*/  USHF.L.U32 UR35, UR35, 0x7, URZ ;  /* 0x0000000723237899 */ /* 0x000fe400080006ff */
[----:B------:R-:W-:Y:S01]  /*3bc0*/  USHF.L.U32 UR34, UR34, 0x8, URZ ;  /* 0x0000000822227899 */ /* 0x000fe200080006ff */
[----:B------:R-:W-:Y:S11]  /*3bd0*/  BRA.U !UP3, `(.L_x_68) ;  /* 0x000000010b347547 */ /* 0x000ff6000b800000 */
[----:B------:R-:W-:Y:S01]  /*3be0*/  UPLOP3.LUT UP0, UPT, UPT, UPT, UP2, 0x80, 0x8 ;  /* 0x000000000008789c */ /* 0x000fe20003f0f020 */
[----:B--2---:R-:W-:Y:S02]  /*3bf0*/  HFMA2 R0, -RZ, RZ, 0, 5.9604644775390625e-08 ;  /* 0x00000001ff007431 */ /* 0x004fe400000001ff */
[----:B------:R-:W-:Y:S03]  /*3c00*/  IMAD.MOV.U32 R171, RZ, RZ, 0x1 ;  /* 0x00000001ffab7424 */ /* 0x000fe600078e00ff */
[----:B------:R-:W-:Y:S05]  /*3c10*/  PLOP3.LUT P0, PT, PT, PT, UP0, 0x80, 0x8 ;  /* 0x000000000008781c */ /* 0x000fea0003f0f008 */
[----:B------:R-:W2:Y:S01]  /*3c20*/  @UP0 LDCU.64 UR10, c[0x0][0x888] ;  /* 0x00011100ff0a07ac */ /* 0x000ea20008000a00 */
[----:B------:R-:W-:Y:S07]  /*3c30*/  @UP0 UIMAD UR8, UR36, UR4, URZ ;  /* 0x00000004240802a4 */ /* 0x000fee000f8e02ff */
[----:B------:R-:W-:Y:S01]  /*3c40*/  @!P0 PRMT R171, R0, 0x7610, R171 ;  /* 0x0000761000ab8816 */ /* 0x000fe200000000ab */
[----:B--2---:R-:W-:Y:S03]  /*3c50*/  @UP0 UIMAD.WIDE UR10, UR8, 0x4, UR10 ;  /* 0x00000004080a08a5 */ /* 0x004fe6000f8e020a */
[----:B------:R-:W2:Y:S03]  /*3c60*/  @!UP0 LDCU UR8, c[0x0][0x880] ;  /* 0x00011000ff0887ac */ /* 0x000ea60008000800 */
[----:B------:R-:W-:Y:S01]  /*3c70*/  IMAD.U32 R10, RZ, RZ, UR10 ;  /* 0x0000000aff0a7e24 */ /* 0x000fe2000f8e00ff */
[----:B------:R-:W-:Y:S05]  /*3c80*/  MOV R11, UR11 ;  /* 0x0000000b000b7c02 */ /* 0x000fea0008000f00 */
[----:B-----5:R3:W5:Y:S02]  /*3c90*/  @P0 LDG.E R81, desc[UR46][R10.64] ;  /* 0x0000002e0a510981 */ /* 0x020764000c1e1900 */
[----:B--23--:R-:W-:Y:S07]  /*3ca0*/  @!P0 IMAD.U32 R81, RZ, RZ, UR8 ;  /* 0x00000008ff518e24 */ /* 0x00cfee000f8e00ff */
.L_x_68:
[----:B-----5:R-:W-:Y:S01]  /*3cb0*/  @!P2 FSETP.EQ.AND P0, PT, R81, RZ, PT ;  /* 0x000000ff5100a20b */ /* 0x020fe20003f02000 */
[----:B------:R-:W-:Y:S01]  /*3cc0*/  @!UPT UIADD3 URZ, UPT, UPT, URZ, URZ, URZ ;  /* 0x000000fffffff290 */ /* 0x000fe2000fffe0ff */
[----:B------:R-:W-:Y:S11]  /*3cd0*/  @!P2 BRA `(.L_x_69) ;  /* 0x000000000014a947 */ /* 0x000ff60003800000 */
[----:B------:R-:W-:Y:S02]  /*3ce0*/  LOP3.LUT P2, RZ, R171, 0xff, RZ, 0xc0, !PT ;  /* 0x000000ffabff7812 */ /* 0x000fe4000784c0ff */
[----:B------:R-:W-:Y:S04]  /*3cf0*/  PLOP3.LUT P0, PT, PT, PT, UP0, 0x80, 0x8 ;  /* 0x000000000008781c */ /* 0x000fe80003f0f008 */
[----:B------:R-:W-:Y:S07]  /*3d00*/  PLOP3.LUT P0, PT, P0, PT, PT, 0x8, 0x80 ;  /* 0x000000000080781c */ /* 0x000fee000070e170 */
[----:B------:R-:W-:Y:S11]  /*3d10*/  @P2 FSETP.EQ.AND P0, PT, R81, RZ, PT ;  /* 0x000000ff5100220b */ /* 0x000ff60003f02000 */
[----:B------:R-:W-:Y:S02]  /*3d20*/  @!UPT UIADD3 URZ, UPT, UPT, URZ, URZ, URZ ;  /* 0x000000fffffff290 */ /* 0x000fe4000fffe0ff */
.L_x_69:
[----:B------:R-:W3:Y:S01]  /*3d30*/  SYNCS.PHASECHK.TRANS64.TRYWAIT P2, [UR7+0x40], R12 ;  /* 0x0000400cff0075a7 */ /* 0x000ee20008041107 */
[----:B------:R-:W-:Y:S04]  /*3d40*/  ELECT P4, URZ, PT ;  /* 0x0000000000ff782f */ /* 0x000fe80003880000 */
[----:B------:R-:W-:Y:S11]  /*3d50*/  PLOP3.LUT P4, PT, P0, P4, PT, 0xf2, 0x2f ;  /* 0x00000000002f781c */ /* 0x000ff60000789e72 */
[----:B------:R-:W-:Y:S02]  /*3d60*/  @!UPT UIADD3 URZ, UPT, UPT, URZ, URZ, URZ ;  /* 0x000000fffffff290 */ /* 0x000fe4000fffe0ff */
[----:B-1----:R-:W-:Y:S05]  /*3d70*/  @!P4 IADD3 R9, P0, PT, R32, 0x580, RZ ;  /* 0x000005802009c810 */ /* 0x002fea0007f1e0ff */
[----:B--2---:R-:W-:Y:S01]  /*3d80*/  @!P4 IMAD.X R0, RZ, RZ, R33, P0 ;  /* 0x000000ffff00c224 */ /* 0x004fe200000e0621 */
[----:B---3--:R-:W-:Y:S07]  /*3d90*/  @!P2 BRA `(.L_x_70) ;  /* 0x000000740048a947 */ /* 0x008fee0003800000 */
.L_x_146:
[----:B------:R-:W-:Y:S01]  /*3da0*/  @!P4 R2UR UR8, R0 ;  /* 0x000000000008c2ca */ /* 0x000fe200000e0000 */
[----:B------:R-:W-:Y:S01]  /*3db0*/  VOTEU.ALL UP1, P4 ;  /* 0x0000000000ff7886 */ /* 0x000fe20002020000 */
[----:B------:R-:W-:Y:S01]  /*3dc0*/  @!P4 R2UR UR9, R9 ;  /* 0x000000000909c2ca */ /* 0x000fe200000e0000 */
[----:B------:R-:W-:Y:S01]  /*3dd0*/  @!P4 IMAD.MOV.U32 R0, RZ, RZ, 0x2000 ;  /* 0x00002000ff00c424 */ /* 0x000fe200078e00ff */
[----:B------:R-:W-:Y:S01]  /*3de0*/  UMOV UR10, 0x0 ;  /* 0x00000000000a7882 */ /* 0x000fe20000000000 */
[----:B------:R-:W-:Y:S01]  /*3df0*/  UMOV UR11, 0x10000000 ;  /* 0x10000000000b7882 */ /* 0x000fe20000000000 */
[----:B------:R-:W-:Y:S01]  /*3e00*/  @!UP1 UIADD3 UR32, UPT, UPT, UR7, 0x200, URZ ;  /* 0x0000020007209890 */ /* 0x000fe2000fffe0ff */
[----:B------:R-:W-:Y:S01]  /*3e10*/  @!P4 IADD3 R9, P0, PT, R32, 0x580, RZ ;  /* 0x000005802009c810 */ /* 0x000fe20007f1e0ff */
[----:B------:R-:W-:Y:S05]  /*3e20*/  VOTEU.ALL UP1, P4 ;  /* 0x0000000000ff7886 */ /* 0x000fea0002020000 */
[----:B------:R-:W-:Y:S01]  /*3e30*/  IMAD.U32 R11, RZ, RZ, UR8 ;  /* 0x00000008ff0b7e24 */ /* 0x000fe2000f8e00ff */
[----:B------:R-:W-:Y:S01]  /*3e40*/  UPRMT UR8, UR37, 0x654, UR33 ;  /* 0x0000065425087896 */ /* 0x000fe20008000021 */
[----:B------:R-:W-:Y:S03]  /*3e50*/  IMAD.U32 R10, RZ, RZ, UR9 ;  /* 0x00000009ff0a7e24 */ /* 0x000fe6000f8e00ff */
[----:B------:R-:W-:Y:S02]  /*3e60*/  @!P4 R2UR UR15, R11 ;  /* 0x000000000b0fc2ca */ /* 0x000fe400000e0000 */
[----:B------:R-:W-:Y:S11]  /*3e70*/  @!P4 R2UR UR14, R10 ;  /* 0x000000000a0ec2ca */ /* 0x000ff600000e0000 */
[----:B------:R-:W-:Y:S02]  /*3e80*/  @!UPT UIADD3 URZ, UPT, UPT, URZ, URZ, URZ ;  /* 0x000000fffffff290 */ /* 0x000fe4000fffe0ff */
[----:B------:R2:W-:Y:S01]  /*3e90*/  @!UP1 UTMALDG.3D [UR32], [UR14], desc[UR10] ;  /* 0x00000a200e0095b4 */ /* 0x0005e20008011000 */
[----:B------:R3:W-:Y:S01]  /*3ea0*/  @!P4 SYNCS.ARRIVE.TRANS64.RED.A0TR RZ, [UR7+0x20], R0 ;  /* 0x00002000ffffc9a7 */ /* 0x0007e20008300407 */
[----:B------:R-:W-:Y:S01]  /*3eb0*/  SYNCS.ARRIVE.TRANS64.RED.A1T0 RZ, [UR8], RZ ;  /* 0x000000ffffff79a7 */ /* 0x000fe20008100408 */
[----:B---3--:R-:W-:Y:S01]  /*3ec0*/  @!P4 IMAD.X R0, RZ, RZ, R33, P0 ;  /* 0x000000ffff00c224 */ /* 0x008fe200000e0621 */
[----:B------:R-:W3:Y:S02]  /*3ed0*/  SYNCS.PHASECHK.TRANS64.TRYWAIT P2, [UR7+0x48], R12 ;  /* 0x0000480cff0075a7 */ /* 0x000ee40008041107 */
[----:B--23--:R-:W-:Y:S05]  /*3ee0*/  @!P2 BRA `(.L_x_71) ;  /* 0x00000074000ca947 */ /* 0x00cfea0003800000 */
.L_x_148:
        /* <DEDUP_REMOVED lines=8> */
[----:B------:R-:W-:Y:S01]  /*3f70*/  @!UP1 UIADD3 UR24, UPT, UPT, UR7, 0x2200, URZ ;  /* 0x0000220007189890 */ /* 0x000fe2000fffe0ff */
[----:B------:R-:W-:Y:S01]  /*3f80*/  VOTEU.ALL UP1, P4 ;  /* 0x0000000000ff7886 */ /* 0x000fe20002020000 */
[----:B------:R-:W-:Y:S01]  /*3f90*/  UMOV UR27, UR35 ;  /* 0x00000023001b7c82 */ /* 0x000fe20008000000 */
[----:B------:R-:W-:Y:S02]  /*3fa0*/  UMOV UR28, UR36 ;  /* 0x00000024001c7c82 */ /* 0x000fe40008000000 */
[----:B------:R-:W-:Y:S01]  /*3fb0*/  IMAD.U32 R11, RZ, RZ, UR8 ;  /* 0x00000008ff0b7e24 */ /* 0x000fe2000f8e00ff */
[----:B------:R-:W-:Y:S01]  /*3fc0*/  UPRMT UR8, UR37, 0x654, UR25 ;  /* 0x0000065425087896 */ /* 0x000fe20008000019 */
[----:B------:R-:W-:Y:S02]  /*3fd0*/  IMAD.U32 R10, RZ, RZ, UR9 ;  /* 0x00000009ff0a7e24 */ /* 0x000fe4000f8e00ff */
[----:B------:R-:W-:Y:S01]  /*3fe0*/  @!P4 IMAD.X R20, RZ, RZ, R33, P0 ;  /* 0x000000ffff14c224 */ /* 0x000fe200000e0621 */
[----:B------:R-:W-:Y:S02]  /*3ff0*/  @!P4 R2UR UR15, R11 ;  /* 0x000000000b0fc2ca */ /* 0x000fe400000e0000 */
[----:B------:R-:W-:Y:S11]  /*4000*/  @!P4 R2UR UR14, R10 ;  /* 0x000000000a0ec2ca */ /* 0x000ff600000e0000 */
[----:B------:R-:W-:Y:S02]  /*4010*/  @!UPT UIADD3 URZ, UPT, UPT, URZ, URZ, URZ ;  /* 0x000000fffffff290 */ /* 0x000fe4000fffe0ff */
[----:B------:R2:W-:Y:S01]  /*4020*/  @!UP1 UTMALDG.3D [UR24], [UR14], desc[UR10] ;  /* 0x00000a180e0095b4 */ /* 0x0005e20008011000 */
[----:B------:R2:W-:Y:S01]  /*4030*/  @!P4 SYNCS.ARRIVE.TRANS64.RED.A0TR RZ, [UR7+0x28], R0 ;  /* 0x00002800ffffc9a7 */ /* 0x0005e20008300407 */
[----:B------:R-:W-:Y:S01]  /*4040*/  SYNCS.ARRIVE.TRANS64.RED.A1T0 RZ, [UR8], RZ ;  /* 0x000000ffffff79a7 */ /* 0x000fe20008100408 */
[----:B------:R-:W3:Y:S02]  /*4050*/  SYNCS.PHASECHK.TRANS64.TRYWAIT P2, [UR7+0x50], R12 ;  /* 0x0000500cff0075a7 */ /* 0x000ee40008041107 */
[----:B--23--:R-:W-:Y:S05]  /*4060*/  @!P2 BRA `(.L_x_72) ;  /* 0x0000007000c4a947 */ /* 0x00cfea0003800000 */
.L_x_150:
[----:B------:R-:W2:Y:S01]  /*4070*/  LDC.64 R14, c[0x0][0xb10] ;  /* 0x0002c400ff0e7b82 */ /* 0x000ea20000000a00 */
[----:B------:R-:W-:Y:S01]  /*4080*/  @!P4 R2UR UR8, R20 ;  /* 0x000000001408c2ca */ /* 0x000fe200000e0000 */
[----:B------:R-:W-:Y:S01]  /*4090*/  VOTEU.ALL UP1, P4 ;  /* 0x0000000000ff7886 */ /* 0x000fe20002020000 */
[----:B------:R-:W-:Y:S01]  /*40a0*/  @!P4 R2UR UR9, R21 ;  /* 0x000000001509c2ca */ /* 0x000fe200000e0000 */
[----:B------:R-:W-:Y:S01]  /*40b0*/  UMOV UR10, 0x0 ;  /* 0x00000000000a7882 */ /* 0x000fe20000000000 */
[----:B------:R-:W-:Y:S03]  /*40c0*/  UMOV UR11, 0x10000000 ;  /* 0x10000000000b7882 */ /* 0x000fe60000000000 */
[----:B------:R-:W3:Y:S01]  /*40d0*/  LDC.64 R10, c[0x0][0xb18] ;  /* 0x0002c600ff0a7b82 */ /* 0x000ee20000000a00 */
[----:B------:R-:W-:Y:S01]  /*40e0*/  @!UP1 UIADD3 UR18, UPT, UPT, UR34, 0x80, URZ ;  /* 0x0000008022129890 */ /* 0x000fe2000fffe0ff */
[----:B------:R-:W-:Y:S01]  /*40f0*/  @P3 SHF.R.U32.HI R28, RZ, 0x10, R25 ;  /* 0x00000010ff1c3819 */ /* 0x000fe20000011619 */
[----:B------:R-:W-:Y:S01]  /*4100*/  @!UP1 UIADD3 UR16, UPT, UPT, UR7, 0x4200, URZ ;  /* 0x0000420007109890 */ /* 0x000fe2000fffe0ff */
[----:B------:R-:W-:Y:S01]  /*4110*/  VIADD R30, R30, 0x1 ;  /* 0x000000011e1e7836 */ /* 0x000fe20000000000 */
[----:B------:R-:W-:Y:S03]  /*4120*/  VOTEU.ALL UP1, P4 ;  /* 0x0000000000ff7886 */ /* 0x000fe60002020000 */
[----:B------:R-:W5:Y:S01]  /*4130*/  @!P1 LDC R0, c[0x0][0xb20] ;  /* 0x0002c800ff009b82 */ /* 0x000f620000000800 */
[----:B------:R-:W-:Y:S01]  /*4140*/  UMOV UR19, UR35 ;  /* 0x0000002300137c82 */ /* 0x000fe20008000000 */
[----:B------:R-:W-:Y:S01]  /*4150*/  IMAD.U32 R21, RZ, RZ, UR8 ;  /* 0x00000008ff157e24 */ /* 0x000fe2000f8e00ff */
[----:B------:R-:W-:Y:S05]  /*4160*/  UMOV UR20, UR36 ;  /* 0x0000002400147c82 */ /* 0x000fea0008000000 */
[----:B-1----:R-:W1:Y:S01]  /*4170*/  @!P1 LDC R3, c[0x0][0xb0c] ;  /* 0x0002c300ff039b82 */ /* 0x002e620000000800 */
[----:B------:R-:W-:Y:S01]  /*4180*/  IMAD.U32 R20, RZ, RZ, UR9 ;  /* 0x00000009ff147e24 */ /* 0x000fe2000f8e00ff */
[----:B------:R-:W-:Y:S01]  /*4190*/  UPRMT UR8, UR37, 0x654, UR17 ;  /* 0x0000065425087896 */ /* 0x000fe20008000011 */
[----:B------:R-:W-:Y:S03]  /*41a0*/  @!P4 R2UR UR15, R21 ;  /* 0x00000000150fc2ca */ /* 0x000fe600000e0000 */
[----:B------:R-:W-:Y:S01]  /*41b0*/  @!P4 R2UR UR14, R20 ;  /* 0x00000000140ec2ca */ /* 0x000fe200000e0000 */
[----:B------:R-:W-:Y:S11]  /*41c0*/  @!P4 IMAD.MOV.U32 R20, RZ, RZ, 0x2000 ;  /* 0x00002000ff14c424 */ /* 0x000ff600078e00ff */
[----:B------:R-:W-:Y:S01]  /*41d0*/  @!UPT UIADD3 URZ, UPT, UPT, URZ, URZ, URZ ;  /* 0x000000fffffff290 */ /* 0x000fe2000fffe0ff */
[----:B------:R1:W-:Y:S01]  /*41e0*/  @!UP1 UTMALDG.3D [UR16], [UR14], desc[UR10] ;  /* 0x00000a100e0095b4 */ /* 0x0003e20008011000 */
[----:B------:R1:W-:Y:S02]  /*41f0*/  @!P4 SYNCS.ARRIVE.TRANS64.RED.A0TR RZ, [UR7+0x30], R20 ;  /* 0x00003014ffffc9a7 */ /* 0x0003e40008300407 */
[----:B-1----:R-:W-:Y:S01]  /*4200*/  @!P1 ISETP.NE.AND P2, PT, R3, 0x1, PT ;  /* 0x000000010300980c */ /* 0x002fe20003f45270 */
[C---:B--2---:R-:W-:Y:S01]  /*4210*/  @!P1 IMAD.HI.U32 R14, R13.reuse, R14, RZ ;  /* 0x0000000e0d0e9227 */ /* 0x044fe200078e00ff */
[----:B---3--:R-:W-:Y:S03]  /*4220*/  @!P1 ISETP.NE.AND P0, PT, R10, 0x1, PT ;  /* 0x000000010a00980c */ /* 0x008fe60003f05270 */
[C---:B------:R-:W-:Y:S01]  /*4230*/  @!P1 IMAD.HI.U32 R11, R8.reuse, R11, RZ ;  /* 0x0000000b080b9227 */ /* 0x040fe200078e00ff */
[----:B------:R-:W-:Y:S04]  /*4240*/  @!P1 SHF.R.U32.HI R14, RZ, R15, R14 ;  /* 0x0000000fff0e9219 */ /* 0x000fe8000001160e */
[----:B-----5:R-:W-:Y:S01]  /*4250*/  @!P1 SHF.R.U32.HI R9, RZ, R0, R11 ;  /* 0x00000000ff099219 */ /* 0x020fe2000001160b */
[----:B------:R-:W-:Y:S01]  /*4260*/  SYNCS.ARRIVE.TRANS64.RED.A1T0 RZ, [UR8], RZ ;  /* 0x000000ffffff79a7 */ /* 0x000fe20008100408 */
[----:B------:R-:W-:Y:S02]  /*4270*/  @!P1 SEL R14, R13, R14, !P2 ;  /* 0x0000000e0d0e9207 */ /* 0x000fe40005000000 */
[----:B------:R-:W-:Y:S01]  /*4280*/  @!P1 SEL R9, R8, R9, !P0 ;  /* 0x0000000908099207 */ /* 0x000fe20004000000 */
[----:B------:R-:W1:Y:S04]  /*4290*/  SYNCS.PHASECHK.TRANS64.TRYWAIT P5, [UR7+0x58], R12 ;  /* 0x0000580cff0075a7 */ /* 0x000e6800080a1107 */
[----:B------:R-:W-:Y:S02]  /*42a0*/  @!P1 IMAD.IADD R0, R9, 0x1, -R14 ;  /* 0x0000000109009824 */ /* 0x000fe400078e0a0e */
[----:B------:R-:W-:Y:S02]  /*42b0*/  @!P1 IMAD.IADD R9, R14, 0x1, -R9 ;  /* 0x000000010e099824 */ /* 0x000fe400078e0a09 */
[----:B------:R-:W-:Y:S02]  /*42c0*/  @!P1 IMAD R13, R0, R3, R13 ;  /* 0x00000003000d9224 */ /* 0x000fe400078e020d */
[----:B------:R-:W-:Y:S01]  /*42d0*/  @!P1 IMAD R8, R9, R10, R8 ;  /* 0x0000000a09089224 */ /* 0x000fe200078e0208 */
[----:B-1----:R-:W-:Y:S06]  /*42e0*/  @!P5 BRA `(.L_x_73) ;  /* 0x00000070003cd947 */ /* 0x002fec0003800000 */
.L_x_152:
[----:B-1----:R-:W-:Y:S01]  /*42f0*/  @!P4 IADD3 R3, P0, PT, R32, 0x580, RZ ;  /* 0x000005802003c810 */ /* 0x002fe20007f1e0ff */
[----:B------:R-:W-:Y:S01]  /*4300*/  VOTEU.ALL UP1, P4 ;  /* 0x0000000000ff7886 */ /* 0x000fe20002020000 */
[----:B------:R-:W-:Y:S01]  /*4310*/  UMOV UR18, 0x0 ;  /* 0x0000000000127882 */ /* 0x000fe20000000000 */
[----:B------:R-:W-:Y:S01]  /*4320*/  UMOV UR19, 0x10000000 ;  /* 0x1000000000137882 */ /* 0x000fe20000000000 */
[----:B------:R-:W-:Y:S01]  /*4330*/  @!P4 R2UR UR9, R3 ;  /* 0x000000000309c2ca */ /* 0x000fe200000e0000 */
[----:B------:R-:W-:Y:S01]  /*4340*/  @!P4 IMAD.X R0, RZ, RZ, R33, P0 ;  /* 0x000000ffff00c224 */ /* 0x000fe200000e0621 */
[----:B------:R-:W-:Y:S01]  /*4350*/  @!UP1 UIADD3 UR10, UPT, UPT, UR34, 0xc0, URZ ;  /* 0x000000c0220a9890 */ /* 0x000fe2000fffe0ff */
[----:B------:R-:W-:Y:S01]  /*4360*/  ISETP.NE.AND P0, PT, R30, 0x2, PT ;  /* 0x000000021e00780c */ /* 0x000fe20003f05270 */
[----:B------:R-:W-:Y:S01]  /*4370*/  UMOV UR11, UR35 ;  /* 0x00000023000b7c82 */ /* 0x000fe20008000000 */
[----:B------:R-:W-:Y:S01]  /*4380*/  UMOV UR12, UR36 ;  /* 0x00000024000c7c82 */ /* 0x000fe20008000000 */
[----:B------:R-:W-:Y:S01]  /*4390*/  @!P4 R2UR UR8, R0 ;  /* 0x000000000008c2ca */ /* 0x000fe200000e0000 */
[----:B------:R-:W-:Y:S01]  /*43a0*/  IMAD.IADD R20, R8, 0x1, R147 ;  /* 0x0000000108147824 */ /* 0x000fe200078e0293 */
[----:B------:R-:W-:Y:S01]  /*43b0*/  @P3 R2UR UR36, R28 ;  /* 0x000000001c2432ca */ /* 0x000fe200000e0000 */
[----:B------:R-:W-:Y:S01]  /*43c0*/  IMAD.IADD R21, R13, 0x1, R170 ;  /* 0x000000010d157824 */ /* 0x000fe200078e02aa */
[----:B------:R-:W-:Y:S02]  /*43d0*/  SEL R0, RZ, 0x1, P0 ;  /* 0x00000001ff007807 */ /* 0x000fe40000000000 */
[----:B------:R-:W-:Y:S01]  /*43e0*/  LOP3.LUT R31, R31, 0x1, RZ, 0x3c, !PT ;  /* 0x000000011f1f7812 */ /* 0x000fe200078e3cff */
[----:B------:R-:W-:Y:S01]  /*43f0*/  IMAD.U32 R10, RZ, RZ, UR9 ;  /* 0x00000009ff0a7e24 */ /* 0x000fe2000f8e00ff */
[----:B------:R-:W-:Y:S01]  /*4400*/  @!UP1 UIADD3 UR9, UPT, UPT, UR7, 0x38, URZ ;  /* 0x0000003807099890 */ /* 0x000fe2000fffe0ff */
[----:B------:R-:W-:Y:S02]  /*4410*/  LOP3.LUT R29, R29, R0, RZ, 0x3c, !PT ;  /* 0x000000001d1d7212 */ /* 0x000fe400078e3cff */
[----:B------:R-:W-:Y:S02]  /*4420*/  SEL R30, R30, RZ, P0 ;  /* 0x000000ff1e1e7207 */ /* 0x000fe40000000000 */
[----:B------:R-:W-:Y:S01]  /*4430*/  IMAD.U32 R11, RZ, RZ, UR8 ;  /* 0x00000008ff0b7e24 */ /* 0x000fe2000f8e00ff */
[----:B------:R-:W-:Y:S01]  /*4440*/  @!P4 R2UR UR14, R10 ;  /* 0x000000000a0ec2ca */ /* 0x000fe200000e0000 */
[----:B------:R-:W-:Y:S01]  /*4450*/  @!UP1 UIADD3 UR8, UPT, UPT, UR7, 0x6200, URZ ;  /* 0x0000620007089890 */ /* 0x000fe2000fffe0ff */
[----:B------:R-:W-:Y:S02]  /*4460*/  VOTEU.ALL UP1, P4 ;  /* 0x0000000000ff7886 */ /* 0x000fe40002020000 */
[----:B------:R-:W-:Y:S11]  /*4470*/  @!P4 R2UR UR15, R11 ;  /* 0x000000000b0fc2ca */ /* 0x000ff600000e0000 */
[----:B------:R-:W-:Y:S02]  /*4480*/  @!UPT UIADD3 URZ, UPT, UPT, URZ, URZ, URZ ;  /* 0x000000fffffff290 */ /* 0x000fe4000fffe0ff */
[----:B------:R2:W-:Y:S01]  /*4490*/  @!UP1 UTMALDG.3D [UR8], [UR14], desc[UR18] ;  /* 0x000012080e0095b4 */ /* 0x0005e20008011000 */
[----:B------:R2:W-:Y:S01]  /*44a0*/  @!P4 SYNCS.ARRIVE.TRANS64.RED.A0TR RZ, [UR7+0x38], R23 ;  /* 0x00003817ffffc9a7 */ /* 0x0005e20008300407 */
[----:B------:R-:W-:Y:S01]  /*44b0*/  UPLOP3.LUT UP1, UPT, UPT, UPT, UPT, 0x80, 0x8 ;  /* 0x000000000008789c */ /* 0x000fe20003f2f070 */
[----:B------:R-:W-:Y:S01]  /*44c0*/  SYNCS.ARRIVE.TRANS64.RED.A1T0 RZ, [UR13], RZ ;  /* 0x000000ffffff79a7 */ /* 0x000fe2000810040d */
[----:B------:R-:W-:Y:S09]  /*44d0*/  @P3 BRA `(.L_x_74) ;  /* 0xfffffff000943947 */ /* 0x000ff2000383ffff */
[----:B------:R-:W-:-:S04]  /*44e0*/  SHF.L.U32 R3, R31, 0x1f, RZ ;  /* 0x0000001f1f037819 */ /* 0x000fc800000006ff */
[----:B------:R-:W1:Y:S02]  /*44f0*/  SYNCS.PHASECHK.TRANS64.TRYWAIT P0, [UR7+0x40], R3 ;  /* 0x00004003ff0075a7 */ /* 0x000e640008001107 */
[----:B-1----:R-:W-:Y:S05]  /*4500*/  @!P0 BRA `(.L_x_75) ;  /* 0x0000006c00cc8947 */ /* 0x002fea0003800000 */
.L_x_154:
[----:B------:R-:W3:Y:S02]  /*4510*/  SYNCS.PHASECHK.TRANS64.TRYWAIT P0, [UR7+0x48], R3 ;  /* 0x00004803ff0075a7 */ /* 0x000ee40008001107 */
[----:B---3--:R-:W-:Y:S05]  /*4520*/  @!P0 BRA `(.L_x_76) ;  /* 0x0000006c00dc8947 */ /* 0x008fea0003800000 */
.L_x_156:
[----:B------:R-:W3:Y:S02]  /*4530*/  SYNCS.PHASECHK.TRANS64.TRYWAIT P0, [UR7+0x50], R3 ;  /* 0x00005003ff0075a7 */ /* 0x000ee40008001107 */
[----:B---3--:R-:W-:Y:S05]  /*4540*/  @!P0 BRA `(.L_x_77) ;  /* 0x0000006c00ec8947 */ /* 0x008fea0003800000 */
.L_x_158:
[----:B-1----:R-:W-:-:S07]  /*4550*/  MOV R0, UR7 ;  /* 0x0000000700007c02 */ /* 0x002fce0008000f00 */
.L_x_78:
[----:B-1----:R-:W-:-:S04]  /*4560*/  SHF.L.U32 R3, R31, 0x1f, RZ ;  /* 0x0000001f1f037819 */ /* 0x002fc800000006ff */
[----:B------:R1:W3:Y:S03]  /*4570*/  SYNCS.PHASECHK.TRANS64.TRYWAIT P0, [R0+URZ+0x58], R3 ;  /* 0x00005803000075a7 */ /* 0x0002e600080011ff */
[----:B---3--:R-:W-:Y:S05]  /*4580*/  @!P0 NANOSLEEP.SYNCS 0x989680 ;  /* 0x009896800000895d */ /* 0x008fea0003900000 */
[----:B------:R-:W3:Y:S02]  /*4590*/  @!P0 SYNCS.PHASECHK.TRANS64 P0, [R0+URZ+0x58], R3 ;  /* 0x00005803000085a7 */ /* 0x000ee400080010ff */
[----:B--23--:R-:W-:Y:S05]  /*45a0*/  @P0 EXIT ;  /* 0x000000000000094d */ /* 0x00cfea0003800000 */
[----:B------:R-:W-:Y:S05]  /*45b0*/  BRA `(.L_x_78) ;  /* 0xfffffffc00e87947 */ /* 0x000fea000383ffff */
.L_x_63:
[----:B------:R-:W-:-:S06]  /*45c0*/  UISETP.GE.AND UP1, UPT, UR8, 0x4, UPT ;  /* 0x000000040800788c */ /* 0x000fcc000bf26270 */
[----:B------:R-:W-:-:S13]  /*45d0*/  PLOP3.LUT P0, PT, PT, PT, UP1, 0x80, 0x8 ;  /* 0x000000000008781c */ /* 0x000fda0003f0f018 */
[----:B------:R-:W-:Y:S05]  /*45e0*/  @!P0 EXIT ;  /* 0x000000000000894d */ /* 0x000fea0003800000 */
[----:B------:R-:W-:Y:S01]  /*45f0*/  BAR.SYNC.DEFER_BLOCKING 0x6, 0xa0 ;  /* 0x0182800000007b1d */ /* 0x000fe20000010000 */
[C---:B------:R-:W-:Y:S01]  /*4600*/  IMAD.SHL.U32 R3, R185.reuse, 0x40, RZ ;  /* 0x00000040b9037824 */ /* 0x040fe200078e00ff */
[C---:B------:R-:W-:Y:S01]  /*4610*/  LOP3.LUT R189, R185.reuse, 0x60, RZ, 0xc0, !PT ;  /* 0x00000060b9bd7812 */ /* 0x040fe200078ec0ff */
[C---:B------:R-:W-:Y:S01]  /*4620*/  IMAD.SHL.U32 R172, R185.reuse, 0x8, RZ ;  /* 0x00000008b9ac7824 */ /* 0x040fe200078e00ff */
[C---:B------:R-:W-:Y:S01]  /*4630*/  LOP3.LUT R187, R185.reuse, 0x2, RZ, 0xc0, !PT ;  /* 0x00000002b9bb7812 */ /* 0x040fe200078ec0ff */
[----:B------:R-:W-:Y:S01]  /*4640*/  IMAD.U32 R79, R185, 0x10000, RZ ;  /* 0x00010000b94f7824 */ /* 0x000fe200078e00ff */
[----:B------:R-:W-:Y:S02]  /*4650*/  UMOV UR49, 0x400 ;  /* 0x0000040000317882 */ /* 0x000fe40000000000 */
[----:B------:R-:W1:Y:S01]  /*4660*/  LDC R177, c[0x0][0x370] ;  /* 0x0000dc00ffb17b82 */ /* 0x000e620000000800 */
[----:B------:R-:W-:Y:S01]  /*4670*/  ULEA UR49, UR37, UR49, 0x18 ;  /* 0x0000003125317291 */ /* 0x000fe2000f8ec0ff */
[----:B------:R-:W-:Y:S01]  /*4680*/  LOP3.LUT R5, R3, 0x180, RZ, 0xc0, !PT ;  /* 0x0000018003057812 */ /* 0x000fe200078ec0ff */
[----:B------:R-:W-:Y:S01]  /*4690*/  HFMA2 R191, -RZ, RZ, 0, 0 ;  /* 0x00000000ffbf7431 */ /* 0x000fe200000001ff */
[----:B------:R-:W-:Y:S01]  /*46a0*/  LOP3.LUT R79, R79, 0x600000, RZ, 0xc0, !PT ;  /* 0x006000004f4f7812 */ /* 0x000fe200078ec0ff */
[----:B------:R-:W-:Y:S01]  /*46b0*/  UIADD3 UR4, UPT, UPT, UR49, 0x8200, URZ ;  /* 0x0000820031047890 */ /* 0x000fe2000fffe0ff */
[----:B------:R-:W-:Y:S01]  /*46c0*/  LOP3.LUT R172, R5, 0x30, R172, 0xf8, !PT ;  /* 0x0000003005ac7812 */ /* 0x000fe200078ef8ac */
[----:B------:R-:W-:Y:S01]  /*46d0*/  IMAD.MOV.U32 R76, RZ, RZ, RZ ;  /* 0x000000ffff4c7224 */ /* 0x000fe200078e00ff */
[----:B------:R-:W2:Y:S01]  /*46e0*/  LDC R74, c[0x0][0xb0c] ;  /* 0x0002c300ff4a7b82 */ /* 0x000ea20000000800 */
[----:B------:R-:W-:-:S02]  /*46f0*/  LOP3.LUT R185, R185, 0x4, RZ, 0xc0, !PT ;  /* 0x00000004b9b97812 */ /* 0x000fc400078ec0ff */
[----:B------:R-:W-:Y:S02]  /*4700*/  CS2R R182, SRZ ;  /* 0x0000000000b67805 */ /* 0x000fe4000001ff00 */
[----:B------:R-:W-:Y:S02]  /*4710*/  LOP3.LUT R172, R172, 0x1e40, R3, 0xf8, !PT ;  /* 0x00001e40acac7812 */ /* 0x000fe400078ef803 */
[----:B------:R-:W-:Y:S02]  /*4720*/  CS2R R180, SRZ ;  /* 0x0000000000b47805 */ /* 0x000fe4000001ff00 */
[----:B------:R-:W-:Y:S01]  /*4730*/  IADD3 R184, PT, PT, -R185, 0x2, RZ ;  /* 0x00000002b9b87810 */ /* 0x000fe20007ffe1ff */
[----:B------:R-:W-:Y:S01]  /*4740*/  IMAD.MOV R176, RZ, RZ, -R187 ;  /* 0x000000ffffb07224 */ /* 0x000fe200078e0abb */
[----:B------:R-:W-:Y:S01]  /*4750*/  MOV R188, UR4 ;  /* 0x0000000400bc7c02 */ /* 0x000fe20008000f00 */
[----:B------:R-:W4:Y:S01]  /*4760*/  LDC R174, c[0x0][0xb20] ;  /* 0x0002c800ffae7b82 */ /* 0x000f220000000800 */
[----:B------:R-:W3:Y:S01]  /*4770*/  LDS R0, [UR49+0x100] ;  /* 0x00010031ff007984 */ /* 0x000ee20008000800 */
[----:B------:R-:W-:Y:S01]  /*4780*/  VIADD R186, R172, UR49 ;  /* 0x00000031acba7c36 */ /* 0x000fe20008000000 */
[----:B------:R-:W1:Y:S01]  /*4790*/  LDCU.64 UR52, c[0x0][0x348] ;  /* 0x00006900ff3477ac */ /* 0x000e620008000a00 */
[----:B------:R-:W-:-:S02]  /*47a0*/  IMAD.MOV R175, RZ, RZ, -R185 ;  /* 0x000000ffffaf7224 */ /* 0x000fc400078e0ab9 */
[----:B------:R-:W-:Y:S01]  /*47b0*/  VIADD R186, R186, 0x200 ;  /* 0x00000200baba7836 */ /* 0x000fe20000000000 */
[----:B------:R-:W1:Y:S01]  /*47c0*/  LDCU.64 UR38, c[0x0][0x888] ;  /* 0x00011100ff2677ac */ /* 0x000e620008000a00 */
[----:B------:R-:W1:Y:S01]  /*47d0*/  LDC R73, c[0x0][0xb30] ;  /* 0x0002cc00ff497b82 */ /* 0x000e620000000800 */
[----:B------:R-:W1:Y:S01]  /*47e0*/  LDCU.64 UR44, c[0x0][0x890] ;  /* 0x00011200ff2c77ac */ /* 0x000e620008000a00 */
[----:B------:R-:W-:-:S06]  /*47f0*/  UIADD3 UR48, UPT, UPT, UR49, 0x200, URZ ;  /* 0x0000020031307890 */ /* 0x000fcc000fffe0ff */
[----:B------:R-:W1:Y:S08]  /*4800*/  LDC.64 R168, c[0x0][0xb10] ;  /* 0x0002c400ffa87b82 */ /* 0x000e700000000a00 */
[----:B------:R-:W1:Y:S08]  /*4810*/  LDC.64 R70, c[0x0][0xb18] ;  /* 0x0002c600ff467b82 */ /* 0x000e700000000a00 */
[----:B------:R-:W1:Y:S08]  /*4820*/  LDC.64 R68, c[0x0][0xb28] ;  /* 0x0002ca00ff447b82 */ /* 0x000e700000000a00 */
[----:B------:R-:W1:Y:S01]  /*4830*/  LDC.64 R166, c[0x0][0x8b0] ;  /* 0x00022c00ffa67b82 */ /* 0x000e620000000a00 */
[----:B---3--:R-:W-:-:S07]  /*4840*/  IMAD.IADD R79, R0, 0x1, R79 ;  /* 0x00000001004f7824 */ /* 0x008fce00078e024f */
[----:B------:R-:W3:Y:S08]  /*4850*/  LDC.64 R164, c[0x0][0x8a8] ;  /* 0x00022a00ffa47b82 */ /* 0x000ef00000000a00 */
[----:B--2-4-:R-:W1:Y:S02]  /*4860*/  LDC R178, c[0x0][0x374] ;  /* 0x0000dd00ffb27b82 */ /* 0x014e640000000800 */
.L_x_123:
[C---:B------:R-:W-:Y:S02]  /*4870*/  LEA R0, R191.reuse, UR49, 0x3 ;  /* 0x00000031bf007c11 */ /* 0x040fe4000f8e18ff */
[----:B------:R-:W-:Y:S02]  /*4880*/  SHF.L.U32 R3, R182, 0x1f, RZ ;  /* 0x0000001fb6037819 */ /* 0x000fe400000006ff */
[----:B------:R-:W-:Y:S02]  /*4890*/  LEA R16, R191, UR49, 0x4 ;  /* 0x00000031bf107c11 */ /* 0x000fe4000f8e20ff */
[----:B------:R-:W2:Y:S02]  /*48a0*/  SYNCS.PHASECHK.TRANS64.TRYWAIT P0, [R0+URZ+0x70], R3 ;  /* 0x00007003000075a7 */ /* 0x000ea400080011ff */
[----:B-12---:R-:W-:Y:S05]  /*48b0*/  @!P0 BRA `(.L_x_79) ;  /* 0x0000006c00288947 */ /* 0x006fea0003800000 */
.L_x_159:
[----:B------:R-:W4:Y:S01]  /*48c0*/  LDC.64 R12, c[0x0][0xb10] ;  /* 0x0002c400ff0c7b82 */ /* 0x000f220000000a00 */
[----:B------:R-:W3:Y:S01]  /*48d0*/  LDS.128 R16, [R16+0xe0] ;  /* 0x0000e00010107984 */ /* 0x000ee20000000c00 */
[----:B-1----:R-:W-:Y:S01]  /*48e0*/  ISETP.NE.AND P1, PT, R73, 0x1, PT ;  /* 0x000000014900780c */ /* 0x002fe20003f25270 */
[----:B--2---:R-:W-:Y:S01]  /*48f0*/  VIADD R0, R0, 0x80 ;  /* 0x0000008000007836 */ /* 0x004fe20000000000 */
[----:B------:R-:W-:Y:S04]  /*4900*/  ISETP.GE.AND P0, PT, R72, 0x1, PT ;  /* 0x000000014800780c */ /* 0x000fe80003f06270 */
[----:B------:R-:W1:Y:S01]  /*4910*/  LDC.64 R10, c[0x0][0xb18] ;  /* 0x0002c600ff0a7b82 */ /* 0x000e620000000a00 */
[----:B------:R-:W-:Y:S01]  /*4920*/  PRMT R0, RZ, 0x654, R0 ;  /* 0x00000654ff007816 */ /* 0x000fe20000000000 */
[----:B------:R-:W-:Y:S01]  /*4930*/  @!PT LDS RZ, [RZ] ;  /* 0x00000000fffff984 */ /* 0x000fe20000000800 */
[----:B------:R-:W-:Y:S01]  /*4940*/  @!PT LDS RZ, [RZ] ;  /* 0x00000000fffff984 */ /* 0x000fe20000000800 */
[----:B------:R-:W-:Y:S01]  /*4950*/  @!PT LDS RZ, [RZ] ;  /* 0x00000000fffff984 */ /* 0x000fe20000000800 */
[----:B------:R-:W-:Y:S01]  /*4960*/  @!PT LDS RZ, [RZ] ;  /* 0x00000000fffff984 */ /* 0x000fe20000000800 */
[----:B------:R2:W-:Y:S06]  /*4970*/  MEMBAR.ALL.CTA ;  /* 0x0000000000007992 */ /* 0x0005ec0000008000 */
[----:B--2---:R-:W2:Y:S01]  /*4980*/  FENCE.VIEW.ASYNC.S ;  /* 0x00000000000073c6 */ /* 0x004ea20000000000 */
[----:B------:R-:W1:Y:S08]  /*4990*/  @!P1 LDC R14, c[0x0][0xb20] ;  /* 0x0002c800ff0e9b82 */ /* 0x000e700000000800 */
[----:B------:R-:W1:Y:S01]  /*49a0*/  @!P1 LDC R9, c[0x0][0xb0c] ;  /* 0x0002c300ff099b82 */ /* 0x000e620000000800 */
[----:B--2---:R2:W-:Y:S01]  /*49b0*/  SYNCS.ARRIVE.TRANS64.RED.A1T0 RZ, [R0+URZ], RZ ;  /* 0x000000ff00ff79a7 */ /* 0x0045e200081004ff */
[----:B---3--:R-:W-:Y:S04]  /*49c0*/  LOP3.LUT P4, RZ, R18, 0x1, RZ, 0xc0, !PT ;  /* 0x0000000112ff7812 */ /* 0x008fe8000788c0ff */
[----:B------:R-:W-:Y:S09]  /*49d0*/  P2R R190, PR, RZ, 0x10 ;  /* 0x00000010ffbe7803 */ /* 0x000ff20000000000 */
[----:B------:R-:W-:Y:S02]  /*49e0*/  @P4 MOV R77, R16 ;  /* 0x00000010004d4202 */ /* 0x000fe40000000f00 */
[----:B------:R-:W-:Y:S01]  /*49f0*/  @P4 LOP3.LUT R75, R17, 0xffff, RZ, 0xc0, !PT ;  /* 0x0000ffff114b4812 */ /* 0x000fe200078ec0ff */
[----:B--2-4-:R-:W-:Y:S06]  /*4a00*/  @!P0 BRA `(.L_x_80) ;  /* 0x0000000000a48947 */ /* 0x014fec0003800000 */
[----:B------:R-:W-:Y:S01]  /*4a10*/  IMAD.HI.U32 R23, R178, R71, RZ ;  /* 0x00000047b2177227 */ /* 0x000fe200078e00ff */
[----:B------:R-:W-:Y:S02]  /*4a20*/  ISETP.NE.AND P0, PT, R70, 0x1, PT ;  /* 0x000000014600780c */ /* 0x000fe40003f05270 */
[----:B------:R-:W-:Y:S01]  /*4a30*/  ISETP.NE.AND P2, PT, R72, 0x1, PT ;  /* 0x000000014800780c */ /* 0x000fe20003f45270 */
[----:B------:R-:W-:Y:S01]  /*4a40*/  IMAD.HI.U32 R22, R177, R168, RZ ;  /* 0x000000a8b1167227 */ /* 0x000fe200078e00ff */
[----:B------:R-:W-:Y:S02]  /*4a50*/  SHF.R.U32.HI R23, RZ, R174, R23 ;  /* 0x000000aeff177219 */ /* 0x000fe40000011617 */
[----:B------:R-:W-:Y:S01]  /*4a60*/  ISETP.NE.AND P3, PT, R74, 0x1, PT ;  /* 0x000000014a00780c */ /* 0x000fe20003f65270 */
[----:B------:R-:W-:Y:S01]  /*4a70*/  IMAD.HI.U32 R26, R77, R168, RZ ;  /* 0x000000a84d1a7227 */ /* 0x000fe200078e00ff */
[----:B------:R-:W-:Y:S02]  /*4a80*/  SHF.R.U32.HI R22, RZ, R169, R22 ;  /* 0x000000a9ff167219 */ /* 0x000fe40000011616 */
[----:B------:R-:W-:Y:S01]  /*4a90*/  SEL R3, R178, R23, !P0 ;  /* 0x00000017b2037207 */ /* 0x000fe20004000000 */
[----:B------:R-:W-:Y:S01]  /*4aa0*/  IMAD.HI.U32 R23, R75, R71, RZ ;  /* 0x000000474b177227 */ /* 0x000fe200078e00ff */
[----:B------:R-:W-:Y:S02]  /*4ab0*/  SEL R7, R177, R22, !P3 ;  /* 0x00000016b1077207 */ /* 0x000fe40005800000 */
[----:B------:R-:W-:Y:S01]  /*4ac0*/  SHF.R.U32.HI R26, RZ, R169, R26 ;  /* 0x000000a9ff1a7219 */ /* 0x000fe2000001161a */
[-C--:B------:R-:W-:Y:S04]  /*4ad0*/  IMAD.HI.U32 R22, R3, R68.reuse, RZ ;  /* 0x0000004403167227 */ /* 0x080fe800078e00ff */
[----:B------:R-:W-:Y:S01]  /*4ae0*/  IMAD.HI.U32 R24, R7, R68, RZ ;  /* 0x0000004407187227 */ /* 0x000fe200078e00ff */
[-C--:B------:R-:W-:Y:S02]  /*4af0*/  @P2 SHF.R.U32.HI R3, RZ, R69.reuse, R22 ;  /* 0x00000045ff032219 */ /* 0x080fe40000011616 */
[----:B------:R-:W-:Y:S02]  /*4b00*/  SHF.R.U32.HI R22, RZ, R174, R23 ;  /* 0x000000aeff167219 */ /* 0x000fe40000011617 */
[----:B------:R-:W-:Y:S01]  /*4b10*/  @P2 SHF.R.U32.HI R7, RZ, R69, R24 ;  /* 0x00000045ff072219 */ /* 0x000fe20000011618 */
[C---:B------:R-:W-:Y:S01]  /*4b20*/  IMAD R2, R72.reuse, R3, RZ ;  /* 0x0000000348027224 */ /* 0x040fe200078e02ff */
[----:B------:R-:W-:Y:S02]  /*4b30*/  SEL R5, R75, R22, !P0 ;  /* 0x000000164b057207 */ /* 0x000fe40004000000 */
[----:B------:R-:W-:Y:S01]  /*4b40*/  SEL R3, R77, R26, !P3 ;  /* 0x0000001a4d037207 */ /* 0x000fe20005800000 */
[----:B------:R-:W-:Y:S01]  /*4b50*/  IMAD R4, R72, R7, RZ ;  /* 0x0000000748047224 */ /* 0x000fe200078e02ff */
[C---:B------:R-:W-:Y:S01]  /*4b60*/  ISETP.GE.AND P0, PT, R5.reuse, R2, PT ;  /* 0x000000020500720c */ /* 0x040fe20003f06270 */
[----:B------:R-:W-:Y:S03]  /*4b70*/  IMAD.HI.U32 R6, R5, R68, RZ ;  /* 0x0000004405067227 */ /* 0x000fe600078e00ff */
[----:B------:R-:W-:Y:S01]  /*4b80*/  ISETP.GE.OR P0, PT, R3, R4, P0 ;  /* 0x000000040300720c */ /* 0x000fe20000706670 */
[----:B------:R-:W-:Y:S01]  /*4b90*/  IMAD.MOV R4, RZ, RZ, -R3 ;  /* 0x000000ffff047224 */ /* 0x000fe200078e0a03 */
[-C--:B------:R-:W-:Y:S03]  /*4ba0*/  SHF.R.U32.HI R6, RZ, R69.reuse, R6 ;  /* 0x00000045ff067219 */ /* 0x080fe60000011606 */
[----:B------:R-:W-:Y:S01]  /*4bb0*/  IMAD R77, R74, R4, R77 ;  /* 0x000000044a4d7224 */ /* 0x000fe200078e024d */
[----:B------:R-:W-:Y:S05]  /*4bc0*/  SEL R15, R5, R6, !P2 ;  /* 0x00000006050f7207 */ /* 0x000fea0005000000 */
[----:B------:R-:W-:Y:S02]  /*4bd0*/  IMAD.MOV R6, RZ, RZ, -R15 ;  /* 0x000000ffff067224 */ /* 0x000fe400078e0a0f */
[C---:B------:R-:W-:Y:S04]  /*4be0*/  @!P0 IMAD.HI.U32 R2, R3.reuse, R68, RZ ;  /* 0x0000004403028227 */ /* 0x040fe800078e00ff */
[----:B------:R-:W-:Y:S01]  /*4bf0*/  IMAD R6, R72, R6, R5 ;  /* 0x0000000648067224 */ /* 0x000fe200078e0205 */
[----:B------:R-:W-:Y:S04]  /*4c00*/  @!P0 SHF.R.U32.HI R2, RZ, R69, R2 ;  /* 0x00000045ff028219 */ /* 0x000fe80000011602 */
[----:B------:R-:W-:Y:S02]  /*4c10*/  @!P0 SEL R0, R3, R2, !P2 ;  /* 0x0000000203008207 */ /* 0x000fe40005000000 */
[----:B------:R-:W-:Y:S02]  /*4c20*/  IADD3 R2, PT, PT, -R5, RZ, RZ ;  /* 0x000000ff05027210 */ /* 0x000fe40007ffe1ff */
[----:B------:R-:W-:Y:S01]  /*4c30*/  @!P0 IADD3 R8, PT, PT, R15, -R0, RZ ;  /* 0x800000000f088210 */ /* 0x000fe20007ffe0ff */
[----:B------:R-:W-:Y:S02]  /*4c40*/  @!P0 IMAD R0, R7, R6, R0 ;  /* 0x0000000607008224 */ /* 0x000fe400078e0200 */
[----:B------:R-:W-:Y:S02]  /*4c50*/  IMAD R75, R70, R2, R75 ;  /* 0x00000002464b7224 */ /* 0x000fe400078e024b */
[----:B------:R-:W-:Y:S02]  /*4c60*/  @!P0 IMAD R5, R8, R72, R3 ;  /* 0x0000004808058224 */ /* 0x000fe400078e0203 */
[----:B------:R-:W-:Y:S04]  /*4c70*/  @!P0 IMAD.MOV.U32 R3, RZ, RZ, R0 ;  /* 0x000000ffff038224 */ /* 0x000fe800078e0000 */
[----:B------:R-:W-:Y:S02]  /*4c80*/  IMAD R77, R3, R74, R77 ;  /* 0x0000004a034d7224 */ /* 0x000fe400078e024d */
[----:B------:R-:W-:Y:S07]  /*4c90*/  IMAD R75, R5, R70, R75 ;  /* 0x00000046054b7224 */ /* 0x000fee00078e024b */
.L_x_80:
[----:B-1----:R-:W-:Y:S01]  /*4ca0*/  @!P1 ISETP.NE.AND P0, PT, R10, 0x1, PT ;  /* 0x000000010a00980c */ /* 0x002fe20003f05270 */
[----:B------:R-:W-:Y:S01]  /*4cb0*/  @!P1 IMAD.HI.U32 R0, R77, R12, RZ ;  /* 0x0000000c4d009227 */ /* 0x000fe200078e00ff */
[----:B------:R-:W-:Y:S01]  /*4cc0*/  @!P1 ISETP.NE.AND P2, PT, R9, 0x1, PT ;  /* 0x000000010900980c */ /* 0x000fe20003f45270 */
[----:B------:R-:W-:Y:S01]  /*4cd0*/  ULOP3.LUT UP0, URZ, UR48, 0x1b0, URZ, 0xc0, !UPT ;  /* 0x000001b030ff7892 */ /* 0x000fe2000f80c0ff */
[----:B------:R-:W-:Y:S01]  /*4ce0*/  R2UR UR42, R21 ;  /* 0x00000000152a72ca */ /* 0x000fe200000e0000 */
[----:B------:R-:W-:Y:S01]  /*4cf0*/  @!P1 IMAD.HI.U32 R3, R75, R11, RZ ;  /* 0x0000000b4b039227 */ /* 0x000fe200078e00ff */
[----:B------:R-:W-:Y:S02]  /*4d00*/  @!P1 SHF.R.U32.HI R0, RZ, R13, R0 ;  /* 0x0000000dff009219 */ /* 0x000fe40000011600 */
[----:B------:R-:W-:Y:S01]  /*4d10*/  R2UR UR41, R20 ;  /* 0x00000000142972ca */ /* 0x000fe200000e0000 */
[----:B------:R-:W-:Y:S01]  /*4d20*/  VIADD R191, R191, 0x1 ;  /* 0x00000001bfbf7836 */ /* 0x000fe20000000000 */
[----:B------:R-:W-:Y:S02]  /*4d30*/  @!P1 SHF.R.U32.HI R2, RZ, R14, R3 ;  /* 0x0000000eff029219 */ /* 0x000fe40000011603 */
[----:B------:R-:W-:Y:S02]  /*4d40*/  @!P1 SEL R3, R77, R0, !P2 ;  /* 0x000000004d039207 */ /* 0x000fe40005000000 */
[----:B------:R-:W-:Y:S02]  /*4d50*/  @!P1 SEL R2, R75, R2, !P0 ;  /* 0x000000024b029207 */ /* 0x000fe40004000000 */
[----:B------:R-:W-:Y:S01]  /*4d60*/  @P4 SHF.R.U32.HI R179, RZ, 0x10, R17 ;  /* 0x00000010ffb34819 */ /* 0x000fe20000011611 */
[----:B------:R-:W-:Y:S02]  /*4d70*/  USHF.L.U32 UR42, UR42, 0x7, URZ ;  /* 0x000000072a2a7899 */ /* 0x000fe400080006ff */
[----:B------:R-:W-:Y:S02]  /*4d80*/  @!P1 IMAD.IADD R0, R2, 0x1, -R3 ;  /* 0x0000000102009824 */ /* 0x000fe400078e0a03 */
[----:B------:R-:W-:Y:S01]  /*4d90*/  @!P1 IMAD.IADD R2, R3, 0x1, -R2 ;  /* 0x0000000103029824 */ /* 0x000fe200078e0a02 */
[----:B------:R-:W-:Y:S01]  /*4da0*/  USHF.L.U32 UR41, UR41, 0x8, URZ ;  /* 0x0000000829297899 */ /* 0x000fe200080006ff */
[----:B------:R-:W-:Y:S02]  /*4db0*/  @!P1 IMAD R77, R0, R9, R77 ;  /* 0x00000009004d9224 */ /* 0x000fe400078e024d */
[----:B------:R-:W-:Y:S01]  /*4dc0*/  @!P1 IMAD R75, R2, R10, R75 ;  /* 0x0000000a024b9224 */ /* 0x000fe200078e024b */
[----:B------:R-:W-:Y:S08]  /*4dd0*/  BRA.U !UP0, `(.L_x_81) ;  /* 0x0000000108407547 */ /* 0x000ff0000b800000 */
[----:B------:R-:W1:Y:S01]  /*4de0*/  LDCU.64 UR8, c[0x4][0x88] ;  /* 0x01001100ff0877ac */ /* 0x000e620008000a00 */
[----:B------:R-:W-:Y:S01]  /*4df0*/  MOV R3, 0x0 ;  /* 0x0000000000037802 */ /* 0x000fe20000000f00 */
[----:B------:R-:W-:Y:S02]  /*4e00*/  HFMA2 R12, -RZ, RZ, 0, 5.9604644775390625e-08 ;  /* 0x00000001ff0c7431 */ /* 0x000fe400000001ff */
[----:B------:R-:W-:Y:S02]  /*4e10*/  IMAD.MOV.U32 R8, RZ, RZ, 0x70 ;  /* 0x00000070ff087424 */ /* 0x000fe400078e00ff */
[----:B------:R-:W-:Y:S01]  /*4e20*/  IMAD.MOV.U32 R13, RZ, RZ, RZ ;  /* 0x000000ffff0d7224 */ /* 0x000fe200078e00ff */
[----:B------:R-:W2:Y:S01]  /*4e30*/  LDCU.64 UR6, c[0x4][0x90] ;  /* 0x01001200ff0677ac */ /* 0x000ea20008000a00 */
[----:B------:R-:W3:Y:S01]  /*4e40*/  LDC.64 R2, c[0x4][R3] ;  /* 0x0100000003027b82 */ /* 0x000ee20000000a00 */
[----:B------:R-:W4:Y:S01]  /*4e50*/  LDCU.64 UR4, c[0x4][0x8] ;  /* 0x01000100ff0477ac */ /* 0x000f220008000a00 */
[----:B-1----:R-:W-:Y:S01]  /*4e60*/  MOV R5, UR9 ;  /* 0x0000000900057c02 */ /* 0x002fe20008000f00 */
[----:B------:R-:W-:Y:S01]  /*4e70*/  IMAD.U32 R4, RZ, RZ, UR8 ;  /* 0x00000008ff047e24 */ /* 0x000fe2000f8e00ff */
[----:B--2---:R-:W-:Y:S01]  /*4e80*/  MOV R7, UR7 ;  /* 0x0000000700077c02 */ /* 0x004fe20008000f00 */
[----:B------:R-:W-:Y:S01]  /*4e90*/  IMAD.U32 R6, RZ, RZ, UR6 ;  /* 0x00000006ff067e24 */ /* 0x000fe2000f8e00ff */
[----:B----4-:R-:W-:Y:S01]  /*4ea0*/  MOV R11, UR5 ;  /* 0x00000005000b7c02 */ /* 0x010fe20008000f00 */
[----:B------:R-:W-:Y:S02]  /*4eb0*/  IMAD.U32 R10, RZ, RZ, UR4 ;  /* 0x00000004ff0a7e24 */ /* 0x000fe4000f8e00ff */
[----:B------:R-:W-:Y:S07]  /*4ec0*/  LEPC R20, `(.L_x_81) ;  /* 0x000000001014794e */ /* 0x000fee0000000000 */
[----:B---3-5:R-:W-:Y:S05]  /*4ed0*/  CALL.ABS.NOINC R2 ;  /* 0x0000000002007343 */ /* 0x028fea0003c00000 */
.L_x_81:
[----:B------:R-:W-:Y:S01]  /*4ee0*/  LOP3.LUT P0, RZ, R188, 0x1b0, RZ, 0xc0, !PT ;  /* 0x000001b0bcff7812 */ /* 0x000fe2000780c0ff */
[----:B------:R-:W-:Y:S11]  /*4ef0*/  BSSY.RECONVERGENT B6, `(.L_x_82) ;  /* 0x0000013000067945 */ /* 0x000ff60003800200 */
[----:B------:R-:W-:Y:S01]  /*4f00*/  @!UPT UIADD3 URZ, UPT, UPT, URZ, URZ, URZ ;  /* 0x000000fffffff290 */ /* 0x000fe2000fffe0ff */
[----:B------:R-:W-:Y:S05]  /*4f10*/  @!P0 BRA `(.L_x_83) ;  /* 0x0000000000408947 */ /* 0x000fea0003800000 */
        /* <DEDUP_REMOVED lines=16> */
.L_x_83:
[----:B------:R-:W-:Y:S05]  /*5020*/  BSYNC.RECONVERGENT B6 ;  /* 0x0000000000067941 */ /* 0x000fea0003800200 */
.L_x_82:
[----:B------:R-:W-:Y:S01]  /*5030*/  ISETP.NE.U32.AND P4, PT, R166, RZ, PT ;  /* 0x000000ffa600720c */ /* 0x000fe20003f85070 */
[----:B------:R-:W-:Y:S01]  /*5040*/  UISETP.NE.AND UP2, UPT, UR50, URZ, UPT ;  /* 0x000000ff3200728c */ /* 0x000fe2000bf45270 */
[----:B------:R-:W-:Y:S01]  /*5050*/  ISETP.NE.U32.AND P2, PT, RZ, UR38, PT ;  /* 0x00000026ff007c0c */ /* 0x000fe2000bf45070 */
[----:B------:R-:W-:Y:S01]  /*5060*/  UISETP.NE.U32.AND UP1, UPT, UR44, URZ, UPT ;  /* 0x000000ff2c00728c */ /* 0x000fe2000bf25070 */
[----:B------:R-:W-:Y:S01]  /*5070*/  ISETP.NE.AND.EX P4, PT, R167, RZ, PT, P4 ;  /* 0x000000ffa700720c */ /* 0x000fe20003f85340 */
[----:B------:R-:W-:Y:S01]  /*5080*/  UPLOP3.LUT UP0, UPT, UPT, UPT, UPT, 0x40, 0x4 ;  /* 0x000000000004789c */ /* 0x000fe20003f0e870 */
[----:B------:R-:W-:Y:S01]  /*5090*/  ISETP.NE.AND.EX P2, PT, RZ, UR39, PT, P2 ;  /* 0x00000027ff007c0c */ /* 0x000fe2000bf45320 */
[----:B------:R-:W-:Y:S01]  /*50a0*/  UISETP.NE.AND.EX UP1, UPT, UR45, URZ, UPT, UP1 ;  /* 0x000000ff2d00728c */ /* 0x000fe2000bf25310 */
[----:B------:R-:W-:Y:S04]  /*50b0*/  PLOP3.LUT P1, PT, PT, PT, UP2, 0x80, 0x8 ;  /* 0x000000000008781c */ /* 0x000fe80003f2f028 */
[----:B------:R-:W-:Y:S06]  /*50c0*/  @UP2 UPLOP3.LUT UP0, UPT, UPT, UPT, UP1, 0x80, 0x8 ;  /* 0x000000000008289c */ /* 0x000fec0003f0f010 */
[----:B------:R-:W-:Y:S01]  /*50d0*/  PLOP3.LUT P0, PT, PT, PT, UP0, 0x80, 0x8 ;  /* 0x000000000008781c */ /* 0x000fe20003f0f008 */
[----:B------:R-:W-:Y:S01]  /*50e0*/  @!UPT UIADD3 URZ, UPT, UPT, URZ, URZ, URZ ;  /* 0x000000fffffff290 */ /* 0x000fe2000fffe0ff */
[----:B------:R-:W-:Y:S11]  /*50f0*/  BRA.U !UP1, `(.L_x_84) ;  /* 0x0000000109387547 */ /* 0x000ff6000b800000 */
[----:B------:R-:W-:Y:S01]  /*5100*/  UISETP.NE.U32.AND UP0, UPT, UR38, URZ, UPT ;  /* 0x000000ff2600728c */ /* 0x000fe2000bf05070 */
[----:B------:R-:W-:Y:S02]  /*5110*/  HFMA2 R0, -RZ, RZ, 0, 5.9604644775390625e-08 ;  /* 0x00000001ff007431 */ /* 0x000fe400000001ff */
[----:B------:R-:W-:Y:S01]  /*5120*/  IMAD.MOV.U32 R171, RZ, RZ, 0x1 ;  /* 0x00000001ffab7424 */ /* 0x000fe200078e00ff */
[----:B------:R-:W-:Y:S06]  /*5130*/  UISETP.NE.AND.EX UP0, UPT, UR39, URZ, UPT, UP0 ;  /* 0x000000ff2700728c */ /* 0x000fec000bf05300 */
[----:B------:R-:W-:Y:S05]  /*5140*/  PLOP3.LUT P3, PT, PT, PT, UP0, 0x80, 0x8 ;  /* 0x000000000008781c */ /* 0x000fea0003f6f008 */
[----:B------:R-:W1:Y:S01]  /*5150*/  @UP0 LDCU.64 UR6, c[0x0][0x888] ;  /* 0x00011100ff0607ac */ /* 0x000e620008000a00 */
[----:B------:R-:W-:Y:S07]  /*5160*/  @UP0 UIMAD UR4, UR36, UR44, URZ ;  /* 0x0000002c240402a4 */ /* 0x000fee000f8e02ff */
[----:B------:R-:W-:Y:S01]  /*5170*/  @!P3 PRMT R171, R0, 0x7610, R171 ;  /* 0x0000761000abb816 */ /* 0x000fe200000000ab */
[----:B-1----:R-:W-:Y:S03]  /*5180*/  @UP0 UIMAD.WIDE UR6, UR4, 0x4, UR6 ;  /* 0x00000004040608a5 */ /* 0x002fe6000f8e0206 */
[----:B------:R-:W1:Y:S03]  /*5190*/  @!UP0 LDCU UR4, c[0x0][0x880] ;  /* 0x00011000ff0487ac */ /* 0x000e660008000800 */
[----:B------:R-:W-:Y:S01]  /*51a0*/  IMAD.U32 R2, RZ, RZ, UR6 ;  /* 0x00000006ff027e24 */ /* 0x000fe2000f8e00ff */
[----:B------:R-:W-:Y:S05]  /*51b0*/  MOV R3, UR7 ;  /* 0x0000000700037c02 */ /* 0x000fea0008000f00 */
[----:B-----5:R2:W5:Y:S02]  /*51c0*/  @P3 LDG.E R81, desc[UR46][R2.64] ;  /* 0x0000002e02513981 */ /* 0x020564000c1e1900 */
[----:B-12---:R-:W-:Y:S02]  /*51d0*/  @!P3 IMAD.U32 R81, RZ, RZ, UR4 ;  /* 0x00000004ff51be24 */ /* 0x006fe4000f8e00ff */
.L_x_84:
[----:B------:R-:W-:Y:S05]  /*51e0*/  @!P4 BRA `(.L_x_85) ;  /* 0x000000000020c947 */ /* 0x000fea0003800000 */
[----:B------:R-:W-:Y:S04]  /*51f0*/  ISETP.NE.U32.AND P3, PT, R164, RZ, PT ;  /* 0x000000ffa400720c */ /* 0x000fe80003f65070 */
[----:B------:R-:W-:Y:S11]  /*5200*/  ISETP.NE.AND.EX P3, PT, R165, RZ, PT, P3 ;  /* 0x000000ffa500720c */ /* 0x000ff60003f65330 */
[----:B------:R-:W-:Y:S02]  /*5210*/  @!UPT UIADD3 URZ, UPT, UPT, URZ, URZ, URZ ;  /* 0x000000fffffff290 */ /* 0x000fe4000fffe0ff */
[----:B------:R-:W1:Y:S01]  /*5220*/  @P3 LDC.64 R2, c[0x0][0x8a8] ;  /* 0x00022a00ff023b82 */ /* 0x000e620000000a00 */
[----:B------:R-:W-:Y:S04]  /*5230*/  @P3 IMAD R0, R166, UR36, RZ ;  /* 0x00000024a6003c24 */ /* 0x000fe8000f8e02ff */
[----:B-1----:R-:W-:Y:S05]  /*5240*/  @P3 IMAD.WIDE R2, R0, 0x4, R2 ;  /* 0x0000000400023825 */ /* 0x002fea00078e0202 */
[----:B-----5:R1:W5:Y:S02]  /*5250*/  @P3 LDG.E R78, desc[UR46][R2.64] ;  /* 0x0000002e024e3981 */ /* 0x020364000c1e1900 */
[----:B-1----:R-:W2:Y:S02]  /*5260*/  @!P3 LDC R78, c[0x0][0x8a0] ;  /* 0x00022800ff4ebb82 */ /* 0x002ea40000000800 */
.L_x_85:
[----:B-----5:R-:W-:Y:S01]  /*5270*/  FSETP.NEU.AND P4, PT, R81, RZ, PT ;  /* 0x000000ff5100720b */ /* 0x020fe20003f8d000 */
[----:B------:R-:W-:Y:S01]  /*5280*/  BSSY B1, `(.L_x_86) ;  /* 0x0000047000017945 */ /* 0x000fe20003800000 */
[----:B------:R-:W-:Y:S01]  /*5290*/  SEL R5, RZ, 0xffffffff, P2 ;  /* 0xffffffffff057807 */ /* 0x000fe20001000000 */
[----:B------:R-:W-:Y:S01]  /*52a0*/  IMAD.MOV.U32 R196, RZ, RZ, 0x1 ;  /* 0x00000001ffc47424 */ /* 0x000fe200078e00ff */
[----:B------:R-:W-:Y:S01]  /*52b0*/  LOP3.LUT P3, RZ, R171, 0xff, RZ, 0xc0, !PT ;  /* 0x000000ffabff7812 */ /* 0x000fe2000786c0ff */
[C---:B------:R-:W-:Y:S01]  /*52c0*/  IMAD R80, R76.reuse, 0x100, R79 ;  /* 0x000001004c507824 */ /* 0x040fe200078e024f */
[----:B------:R-:W-:Y:S02]  /*52d0*/  @P1 SEL R0, RZ, 0xffffffff, P4 ;  /* 0xffffffffff001807 */ /* 0x000fe40002000000 */
[----:B------:R-:W-:Y:S02]  /*52e0*/  CS2R R162, SRZ ;  /* 0x0000000000a27805 */ /* 0x000fe4000001ff00 */
[----:B------:R-:W-:Y:S02]  /*52f0*/  LEA R3, R181, UR49, 0x3 ;  /* 0x00000031b5037c11 */ /* 0x000fe4000f8e18ff */
[----:B------:R-:W-:Y:S02]  /*5300*/  CS2R R160, SRZ ;  /* 0x0000000000a07805 */ /* 0x000fe4000001ff00 */
[----:B------:R-:W-:Y:S02]  /*5310*/  @P0 SEL R0, R5, R0, !P3 ;  /* 0x0000000005000207 */ /* 0x000fe40005800000 */
[----:B------:R-:W-:Y:S02]  /*5320*/  CS2R R158, SRZ ;  /* 0x00000000009e7805 */ /* 0x000fe4000001ff00 */
[----:B------:R-:W-:Y:S02]  /*5330*/  LEA R193, R76, UR49, 0x3 ;  /* 0x000000314cc17c11 */ /* 0x000fe4000f8e18ff */
[----:B------:R-:W-:Y:S02]  /*5340*/  CS2R R156, SRZ ;  /* 0x00000000009c7805 */ /* 0x000fe4000001ff00 */
[----:B------:R-:W-:Y:S02]  /*5350*/  @P1 LOP3.LUT R0, R0, 0x1, RZ, 0xc0, !PT ;  /* 0x0000000100001812 */ /* 0x000fe400078ec0ff */
[----:B------:R-:W-:Y:S02]  /*5360*/  CS2R R154, SRZ ;  /* 0x00000000009a7805 */ /* 0x000fe4000001ff00 */
[----:B------:R-:W-:Y:S02]  /*5370*/  SHF.L.U32 R2, R183, 0x1f, RZ ;  /* 0x0000001fb7027819 */ /* 0x000fe400000006ff */
[----:B------:R-:W-:Y:S02]  /*5380*/  CS2R R152, SRZ ;  /* 0x0000000000987805 */ /* 0x000fe4000001ff00 */
[----:B------:R-:W-:Y:S02]  /*5390*/  ISETP.NE.U32.OR P6, PT, R0, 0x1, !P1 ;  /* 0x000000010000780c */ /* 0x000fe40004fc5470 */
[----:B------:R-:W-:Y:S02]  /*53a0*/  CS2R R150, SRZ ;  /* 0x0000000000967805 */ /* 0x000fe4000001ff00 */
[----:B------:R-:W-:Y:S02]  /*53b0*/  PLOP3.LUT P2, PT, PT, PT, UP1, 0x80, 0x8 ;  /* 0x000000000008781c */ /* 0x000fe40003f4f018 */
[----:B------:R-:W-:Y:S02]  /*53c0*/  CS2R R148, SRZ ;  /* 0x0000000000947805 */ /* 0x000fe4000001ff00 */
[----:B------:R-:W-:Y:S02]  /*53d0*/  SEL R0, RZ, 0xffffffff, P4 ;  /* 0xffffffffff007807 */ /* 0x000fe40002000000 */
[----:B------:R-:W-:Y:S03]  /*53e0*/  P2R R198, PR, RZ, 0x40 ;  /* 0x00000040ffc67803 */ /* 0x000fe60000000000 */
[----:B------:R-:W-:Y:S04]  /*53f0*/  @P6 SHF.L.U32 R4, R180, 0x1f, RZ ;  /* 0x0000001fb4046819 */ /* 0x000fe800000006ff */
[----:B------:R-:W-:Y:S01]  /*5400*/  @P2 SEL R0, R5, R0, !P3 ;  /* 0x0000000005002207 */ /* 0x000fe20005800000 */
[----:B------:R-:W1:Y:S03]  /*5410*/  @P6 SYNCS.PHASECHK.TRANS64.TRYWAIT P1, [R3+URZ+0x20], R4 ;  /* 0x00002004030065a7 */ /* 0x000e6600080211ff */
[----:B------:R-:W-:Y:S04]  /*5420*/  LOP3.LUT R0, R0, 0x1, RZ, 0xc0, !PT ;  /* 0x0000000100007812 */ /* 0x000fe800078ec0ff */
[----:B------:R-:W-:Y:S04]  /*5430*/  ISETP.NE.U32.AND P5, PT, R0, 0x1, PT ;  /* 0x000000010000780c */ /* 0x000fe80003fa5070 */
[----:B------:R-:W-:Y:S01]  /*5440*/  P2R R197, PR, RZ, 0x20 ;  /* 0x00000020ffc57803 */ /* 0x000fe20000000000 */
[----:B------:R3:W4:Y:S01]  /*5450*/  SYNCS.PHASECHK.TRANS64.TRYWAIT P0, [R193+URZ+0x90], R2 ;  /* 0x00009002c10075a7 */ /* 0x00072200080011ff */
[----:B-1----:R-:W-:Y:S01]  /*5460*/  @P6 SEL R196, RZ, 0x1, !P1 ;  /* 0x00000001ffc46807 */ /* 0x002fe20004800000 */
[----:B---3--:R-:W-:Y:S06]  /*5470*/  @!P6 BRA `(.L_x_87) ;  /* 0x00000000009ce947 */ /* 0x008fec0003800000 */
[----:B------:R-:W-:Y:S01]  /*5480*/  @P5 IMAD R6, R181, 0x2000, R186 ;  /* 0x00002000b5065824 */ /* 0x000fe200078e02ba */
[----:B------:R-:W-:Y:S01]  /*5490*/  ISETP.NE.AND P1, PT, R196, RZ, PT ;  /* 0x000000ffc400720c */ /* 0x000fe20003f25270 */
[----:B------:R-:W-:Y:S01]  /*54a0*/  BSSY B0, `(.L_x_88) ;  /* 0x0000010000007945 */ /* 0x000fe20003800000 */
[----:B------:R-:W-:Y:S01]  /*54b0*/  CS2R R150, SRZ ;  /* 0x0000000000967805 */ /* 0x000fe2000001ff00 */
[--C-:B------:R-:W-:Y:S01]  /*54c0*/  @P5 IMAD R7, R187, -0x10, R6.reuse ;  /* 0xfffffff0bb075824 */ /* 0x100fe200078e0206 */
[----:B------:R-:W-:Y:S01]  /*54d0*/  CS2R R148, SRZ ;  /* 0x0000000000947805 */ /* 0x000fe2000001ff00 */
[----:B------:R-:W-:Y:S01]  /*54e0*/  @P5 IMAD R5, R185, -0x10, R6 ;  /* 0xfffffff0b9055824 */ /* 0x000fe200078e0206 */
[----:B------:R-:W-:Y:S01]  /*54f0*/  CS2R R158, SRZ ;  /* 0x00000000009e7805 */ /* 0x000fe2000001ff00 */
[----:B------:R-:W-:Y:S01]  /*5500*/  @P5 IMAD R4, R184, 0x10, R7 ;  /* 0x00000010b8045824 */ /* 0x000fe200078e0207 */
[----:B------:R-:W-:Y:S02]  /*5510*/  CS2R R156, SRZ ;  /* 0x00000000009c7805 */ /* 0x000fe4000001ff00 */
[----:B------:R-:W-:Y:S02]  /*5520*/  CS2R R154, SRZ ;  /* 0x00000000009a7805 */ /* 0x000fe4000001ff00 */
[----:B------:R-:W-:Y:S02]  /*5530*/  CS2R R152, SRZ ;  /* 0x0000000000987805 */ /* 0x000fe4000001ff00 */
[----:B------:R-:W-:Y:S02]  /*5540*/  CS2R R162, SRZ ;  /* 0x0000000000a27805 */ /* 0x000fe4000001ff00 */
[----:B------:R-:W-:Y:S01]  /*5550*/  CS2R R160, SRZ ;  /* 0x0000000000a07805 */ /* 0x000fe2000001ff00 */
[----:B------:R-:W-:Y:S06]  /*5560*/  @P1 BRA `(.L_x_89) ;  /* 0x00000000000c1947 */ /* 0x000fec0003800000 */
[----:B------:R-:W-:Y:S04]  /*5570*/  SHF.L.U32 R0, R180, 0x1f, RZ ;  /* 0x0000001fb4007819 */ /* 0x000fe800000006ff */
[----:B------:R-:W1:Y:S02]  /*5580*/  SYNCS.PHASECHK.TRANS64.TRYWAIT P1, [R3+URZ+0x20], R0 ;  /* 0x00002000030075a7 */ /* 0x000e6400080211ff */
[----:B-1----:R-:W-:Y:S05]  /*5590*/  @!P1 BRA `(.L_x_90) ;  /* 0x0000006000049947 */ /* 0x002fea0003800000 */
.L_x_89:
[----:B------:R-:W-:Y:S05]  /*55a0*/  BSYNC B0 ;  /* 0x0000000000007941 */ /* 0x000fea0003800000 */
.L_x_88:
[----:B------:R-:W-:Y:S01]  /*55b0*/  ISETP.NE.AND P1, PT, R197, RZ, PT ;  /* 0x000000ffc500720c */ /* 0x000fe20003f25270 */
[----:B-1----:R-:W-:Y:S02]  /*55c0*/  VIADD R3, R3, 0x40 ;  /* 0x0000004003037836 */ /* 0x002fe40000000000 */
[----:B------:R-:W-:Y:S02]  /*55d0*/  IMAD.U32 R0, RZ, RZ, UR37 ;  /* 0x00000025ff007e24 */ /* 0x000fe4000f8e00ff */
[----:B------:R-:W-:Y:S03]  /*55e0*/  VIADD R181, R181, 0x1 ;  /* 0x00000001b5b57836 */ /* 0x000fe60000000000 */
[----:B------:R-:W-:Y:S05]  /*55f0*/  PRMT R0, R0, 0x654, R3 ;  /* 0x0000065400007816 */ /* 0x000fea0000000003 */
[----:B------:R1:W3:Y:S04]  /*5600*/  @P1 LDS.128 R148, [R6] ;  /* 0x0000000006941984 */ /* 0x0002e80000000c00 */
[----:B------:R1:W1:Y:S04]  /*5610*/  @P1 LDS.128 R156, [R5+0x20] ;  /* 0x00002000059c1984 */ /* 0x0002680000000c00 */
[----:B------:R1:W1:Y:S04]  /*5620*/  @P1 LDS.128 R152, [R7+0x10] ;  /* 0x0000100007981984 */ /* 0x0002680000000c00 */
[----:B------:R1:W1:Y:S01]  /*5630*/  @P1 LDS.128 R160, [R4+0x10] ;  /* 0x0000100004a01984 */ /* 0x0002620000000c00 */
[C---:B------:R-:W-:Y:S01]  /*5640*/  ISETP.NE.AND P1, PT, R181.reuse, 0x4, PT ;  /* 0x00000004b500780c */ /* 0x040fe20003f25270 */
[----:B------:R-:W-:Y:S01]  /*5650*/  @!PT LDS RZ, [RZ] ;  /* 0x00000000fffff984 */ /* 0x000fe20000000800 */
[----:B------:R-:W-:Y:S01]  /*5660*/  @!PT LDS RZ, [RZ] ;  /* 0x00000000fffff984 */ /* 0x000fe20000000800 */
[----:B------:R-:W-:Y:S01]  /*5670*/  @!PT LDS RZ, [RZ] ;  /* 0x00000000fffff984 */ /* 0x000fe20000000800 */
[----:B------:R-:W-:Y:S01]  /*5680*/  @!PT LDS RZ, [RZ] ;  /* 0x00000000fffff984 */ /* 0x000fe20000000800 */
[----:B------:R5:W-:Y:S06]  /*5690*/  MEMBAR.ALL.CTA ;  /* 0x0000000000007992 */ /* 0x000bec0000008000 */
[----:B-----5:R-:W5:Y:S01]  /*56a0*/  FENCE.VIEW.ASYNC.S ;  /* 0x00000000000073c6 */ /* 0x020f620000000000 */
[----:B------:R-:W-:Y:S02]  /*56b0*/  SEL R3, RZ, 0x1, P1 ;  /* 0x00000001ff037807 */ /* 0x000fe40000800000 */
[----:B------:R-:W-:Y:S02]  /*56c0*/  SEL R181, R181, RZ, P1 ;  /* 0x000000ffb5b57207 */ /* 0x000fe40000800000 */
[----:B------:R-:W-:Y:S01]  /*56d0*/  LOP3.LUT R180, R180, R3, RZ, 0x3c, !PT ;  /* 0x00000003b4b47212 */ /* 0x000fe200078e3cff */
[----:B-----5:R1:W-:Y:S06]  /*56e0*/  SYNCS.ARRIVE.TRANS64.RED.A1T0 RZ, [R0+URZ], RZ ;  /* 0x000000ff00ff79a7 */ /* 0x0203ec00081004ff */
.L_x_87:
[----:B------:R-:W-:Y:S05]  /*56f0*/  BSYNC B1 ;  /* 0x0000000000017941 */ /* 0x000fea0003800000 */
.L_x_86:
[----:B-1----:R-:W-:Y:S04]  /*5700*/  SHF.R.U32.HI R0, RZ, 0x15, R80 ;  /* 0x00000015ff007819 */ /* 0x002fe80000011650 */
[----:B------:R-:W-:Y:S01]  /*5710*/  LOP3.LUT P1, RZ, R0, 0x3, R173, 0x48, !PT ;  /* 0x0000000300ff7812 */ /* 0x000fe200078248ad */
[----:B------:R-:W-:Y:S01]  /*5720*/  @!UPT UIADD3 URZ, UPT, UPT, URZ, URZ, URZ ;  /* 0x000000fffffff290 */ /* 0x000fe2000fffe0ff */
[----:B----4-:R-:W-:Y:S11]  /*5730*/  @P0 BRA `(.L_x_91) ;  /* 0x0000000000080947 */ /* 0x010ff60003800000 */
[----:B------:R-:W1:Y:S02]  /*5740*/  SYNCS.PHASECHK.TRANS64.TRYWAIT P0, [R193+URZ+0x90], R2 ;  /* 0x00009002c10075a7 */ /* 0x000e6400080011ff */
[----:B-1----:R-:W-:Y:S05]  /*5750*/  @!P0 BRA `(.L_x_92) ;  /* 0x0000005c00a88947 */ /* 0x002fea0003800000 */
.L_x_91:
[----:B------:R-:W-:Y:S04]  /*5760*/  BSSY.RECONVERGENT B6, `(.L_x_93) ;  /* 0x0000012000067945 */ /* 0x000fe80003800200 */
[----:B------:R-:W-:Y:S05]  /*5770*/  @!P1 BRA `(.L_x_94) ;  /* 0x0000000000409947 */ /* 0x000fea0003800000 */
[----:B------:R-:W4:Y:S01]  /*5780*/  LDCU.64 UR8, c[0x4][0x78] ;  /* 0x01000f00ff0877ac */ /* 0x000f220008000a00 */
[----:B------:R-:W-:Y:S01]  /*5790*/  MOV R3, 0x0 ;  /* 0x0000000000037802 */ /* 0x000fe20000000f00 */
[----:B------:R-:W-:Y:S02]  /*57a0*/  HFMA2 R12, -RZ, RZ, 0, 5.9604644775390625e-08 ;  /* 0x00000001ff0c7431 */ /* 0x000fe400000001ff */
[----:B------:R-:W-:Y:S02]  /*57b0*/  IMAD.MOV.U32 R8, RZ, RZ, 0x192 ;  /* 0x00000192ff087424 */ /* 0x000fe400078e00ff */
[----:B------:R-:W-:Y:S01]  /*57c0*/  IMAD.MOV.U32 R13, RZ, RZ, RZ ;  /* 0x000000ffff0d7224 */ /* 0x000fe200078e00ff */
[----:B------:R-:W5:Y:S01]  /*57d0*/  LDCU.64 UR6, c[0x4][0x80] ;  /* 0x01001000ff0677ac */ /* 0x000f620008000a00 */
[----:B-1----:R-:W1:Y:S01]  /*57e0*/  LDC.64 R2, c[0x4][R3] ;  /* 0x0100000003027b82 */ /* 0x002e620000000a00 */
[----:B------:R-:W2:Y:S01]  /*57f0*/  LDCU.64 UR4, c[0x4][0x18] ;  /* 0x01000300ff0477ac */ /* 0x000ea20008000a00 */
[----:B----4-:R-:W-:Y:S01]  /*5800*/  MOV R5, UR9 ;  /* 0x0000000900057c02 */ /* 0x010fe20008000f00 */
[----:B------:R-:W-:Y:S01]  /*5810*/  IMAD.U32 R4, RZ, RZ, UR8 ;  /* 0x00000008ff047e24 */ /* 0x000fe2000f8e00ff */
[----:B-----5:R-:W-:Y:S01]  /*5820*/  MOV R7, UR7 ;  /* 0x0000000700077c02 */ /* 0x020fe20008000f00 */
[----:B------:R-:W-:Y:S01]  /*5830*/  IMAD.U32 R6, RZ, RZ, UR6 ;  /* 0x00000006ff067e24 */ /* 0x000fe2000f8e00ff */
[----:B--2---:R-:W-:Y:S01]  /*5840*/  MOV R11, UR5 ;  /* 0x00000005000b7c02 */ /* 0x004fe20008000f00 */
[----:B------:R-:W-:Y:S02]  /*5850*/  IMAD.U32 R10, RZ, RZ, UR4 ;  /* 0x00000004ff0a7e24 */ /* 0x000fe4000f8e00ff */
[----:B------:R-:W-:Y:S07]  /*5860*/  LEPC R20, `(.L_x_94) ;  /* 0x000000001014794e */ /* 0x000fee0000000000 */
[----:B-1-3--:R-:W-:Y:S05]  /*5870*/  CALL.ABS.NOINC R2 ;  /* 0x0000000002007343 */ /* 0x00afea0003c00000 */
.L_x_94:
[----:B------:R-:W-:Y:S05]  /*5880*/  BSYNC.RECONVERGENT B6 ;  /* 0x0000000000067941 */ /* 0x000fea0003800200 */
.L_x_93:
[-C--:B---3--:R-:W-:Y:S01]  /*5890*/  F2FP.F16.E5M2.UNPACK_B R83, R148.reuse ;  /* 0x00000094ff53723e */ /* 0x088fe200020004ff */
[----:B------:R-:W-:Y:S05]  /*58a0*/  WARPSYNC.ALL ;  /* 0x0000000000007948 */ /* 0x000fea0003800000 */
[----:B------:R-:W-:Y:S01]  /*58b0*/  R2UR UR4, R80 ;  /* 0x00000000500472ca */ /* 0x000fe200000e0000 */
[--C-:B------:R-:W-:Y:S01]  /*58c0*/  HADD2.F32 R82, -RZ, R83.reuse.H0_H0 ;  /* 0x20000053ff527230 */ /* 0x100fe20000004100 */
[----:B------:R-:W-:Y:S01]  /*58d0*/  F2FP.F16.E5M2.UNPACK_B R85, R148.H1 ;  /* 0x00000094ff55723e */ /* 0x000fe200030004ff */
[----:B------:R-:W-:Y:S01]  /*58e0*/  HADD2.F32 R83, -RZ, R83.H1_H1 ;  /* 0x30000053ff537230 */ /* 0x000fe20000004100 */
[-C--:B------:R-:W-:Y:S01]  /*58f0*/  F2FP.F16.E5M2.UNPACK_B R87, R149.reuse ;  /* 0x00000095ff57723e */ /* 0x080fe200020004ff */
[----:B------:R-:W-:Y:S01]  /*5900*/  BSSY.RECONVERGENT B0, `(.L_x_95) ;  /* 0x000011d000007945 */ /* 0x000fe20003800200 */
[----:B------:R-:W-:Y:S01]  /*5910*/  F2FP.F16.E5M2.UNPACK_B R89, R149.H1 ;  /* 0x00000095ff59723e */ /* 0x000fe200030004ff */
[----:B------:R-:W-:Y:S01]  /*5920*/  HADD2.F32 R84, -RZ, R85.H0_H0 ;  /* 0x20000055ff547230 */ /* 0x000fe20000004100 */
[-C--:B------:R-:W-:Y:S01]  /*5930*/  F2FP.F16.E5M2.UNPACK_B R91, R150.reuse ;  /* 0x00000096ff5b723e */ /* 0x080fe200020004ff */
[----:B------:R-:W-:Y:S01]  /*5940*/  HADD2.F32 R88, -RZ, R87.H1_H1 ;  /* 0x30000057ff587230 */ /* 0x000fe20000004100 */
[----:B------:R-:W-:Y:S01]  /*5950*/  F2FP.F16.E5M2.UNPACK_B R93, R150.H1 ;  /* 0x00000096ff5d723e */ /* 0x000fe200030004ff */
[----:B------:R-:W-:Y:S01]  /*5960*/  HADD2.F32 R86, -RZ, R85.H1_H1 ;  /* 0x30000055ff567230 */ /* 0x000fe20000004100 */
[-C--:B------:R-:W-:Y:S01]  /*5970*/  F2FP.F16.E5M2.UNPACK_B R95, R151.reuse ;  /* 0x00000097ff5f723e */ /* 0x080fe200020004ff */
[----:B------:R-:W2:Y:S01]  /*5980*/  LDTM.x64 R4, tmem[UR4] ;  /* 0x00000004000479ee */ /* 0x000ea20008340000 */
[----:B------:R-:W-:Y:S01]  /*5990*/  F2FP.F16.E5M2.UNPACK_B R97, R151.H1 ;  /* 0x00000097ff61723e */ /* 0x000fe200030004ff */
[----:B------:R-:W-:Y:S01]  /*59a0*/  HADD2.F32 R85, -RZ, R87.H0_H0 ;  /* 0x20000057ff557230 */ /* 0x000fe20000004100 */
[-C--:B------:R-:W-:Y:S01]  /*59b0*/  F2FP.F16.E5M2.UNPACK_B R99, R152.reuse ;  /* 0x00000098ff63723e */ /* 0x080fe200020004ff */
[----:B------:R-:W-:Y:S01]  /*59c0*/  HADD2.F32 R87, -RZ, R89.H0_H0 ;  /* 0x20000059ff577230 */ /* 0x000fe20000004100 */
[----:B------:R-:W-:Y:S01]  /*59d0*/  F2FP.F16.E5M2.UNPACK_B R101, R152.H1 ;  /* 0x00000098ff65723e */ /* 0x000fe200030004ff */
[----:B------:R-:W-:Y:S01]  /*59e0*/  HADD2.F32 R92, -RZ, R91.H1_H1 ;  /* 0x3000005bff5c7230 */ /* 0x000fe20000004100 */
[----:B------:R-:W-:Y:S01]  /*59f0*/  SHF.L.U32 R199, R176, 0x4, RZ ;  /* 0x00000004b0c77819 */ /* 0x000fe200000006ff */
[----:B------:R-:W-:Y:S01]  /*5a00*/  HADD2.F32 R96, -RZ, R95.H1_H1 ;  /* 0x3000005fff607230 */ /* 0x000fe20000004100 */
[----:B------:R-:W-:Y:S01]  /*5a10*/  SHF.L.U32 R207, R175, 0x4, RZ ;  /* 0x00000004afcf7819 */ /* 0x000fe200000006ff */
[----:B------:R-:W-:Y:S01]  /*5a20*/  HADD2.F32 R100, -RZ, R99.H1_H1 ;  /* 0x30000063ff647230 */ /* 0x000fe20000004100 */
[----:B------:R-:W-:Y:S01]  /*5a30*/  IADD3 R192, PT, PT, R186, R199, RZ ;  /* 0x000000c7bac07210 */ /* 0x000fe20007ffe0ff */
[----:B------:R-:W-:Y:S01]  /*5a40*/  HADD2.F32 R90, -RZ, R89.H1_H1 ;  /* 0x30000059ff5a7230 */ /* 0x000fe20000004100 */
[----:B------:R-:W-:Y:S01]  /*5a50*/  SHF.L.U32 R205, R184, 0x4, RZ ;  /* 0x00000004b8cd7819 */ /* 0x000fe200000006ff */
[----:B------:R-:W-:Y:S01]  /*5a60*/  HADD2.F32 R89, -RZ, R91.H0_H0 ;  /* 0x2000005bff597230 */ /* 0x000fe20000004100 */
[-C--:B------:R-:W-:Y:S01]  /*5a70*/  F2FP.F16.E5M2.UNPACK_B R103, R153.reuse ;  /* 0x00000099ff67723e */ /* 0x080fe200020004ff */
[--C-:B------:R-:W-:Y:S01]  /*5a80*/  HADD2.F32 R91, -RZ, R93.reuse.H0_H0 ;  /* 0x2000005dff5b7230 */ /* 0x100fe20000004100 */
[----:B------:R-:W-:Y:S01]  /*5a90*/  IADD3 R194, PT, PT, R205, R192, RZ ;  /* 0x000000c0cdc27210 */ /* 0x000fe20007ffe0ff */
[----:B------:R-:W-:Y:S01]  /*5aa0*/  HADD2.F32 R94, -RZ, R93.H1_H1 ;  /* 0x3000005dff5e7230 */ /* 0x000fe20000004100 */
[----:B------:R-:W-:Y:S01]  /*5ab0*/  F2FP.F16.E5M2.UNPACK_B R105, R153.H1 ;  /* 0x00000099ff69723e */ /* 0x000fe200030004ff */
[----:B------:R-:W-:Y:S01]  /*5ac0*/  HADD2.F32 R93, -RZ, R95.H0_H0 ;  /* 0x2000005fff5d7230 */ /* 0x000fe20000004100 */
[-C--:B------:R-:W-:Y:S01]  /*5ad0*/  F2FP.F16.E5M2.UNPACK_B R107, R154.reuse ;  /* 0x0000009aff6b723e */ /* 0x080fe200020004ff */
[----:B------:R-:W-:Y:S01]  /*5ae0*/  HADD2.F32 R104, -RZ, R103.H1_H1 ;  /* 0x30000067ff687230 */ /* 0x000fe20000004100 */
[----:B------:R-:W-:Y:S01]  /*5af0*/  F2FP.F16.E5M2.UNPACK_B R109, R154.H1 ;  /* 0x0000009aff6d723e */ /* 0x000fe200030004ff */
[C---:B--2---:R-:W-:Y:S01]  /*5b00*/  FMUL R0, R78.reuse, R4 ;  /* 0x000000044e007220 */ /* 0x044fe20000400000 */
[C---:B-1----:R-:W-:Y:S01]  /*5b10*/  FMUL R2, R78.reuse, R5 ;  /* 0x000000054e027220 */ /* 0x042fe20000400000 */
[C---:B------:R-:W-:Y:S01]  /*5b20*/  FMUL R4, R78.reuse, R8 ;  /* 0x000000084e047220 */ /* 0x040fe20000400000 */
[C---:B------:R-:W-:Y:S01]  /*5b30*/  FMUL R5, R78.reuse, R9 ;  /* 0x000000094e057220 */ /* 0x040fe20000400000 */
[C---:B------:R-:W-:Y:S01]  /*5b40*/  FFMA R0, R81.reuse, R82, R0 ;  /* 0x0000005251007223 */ /* 0x040fe20000000000 */
[C---:B------:R-:W-:Y:S01]  /*5b50*/  FFMA R2, R81.reuse, R83, R2 ;  /* 0x0000005351027223 */ /* 0x040fe20000000002 */
[C---:B------:R-:W-:Y:S01]  /*5b60*/  FMUL R8, R78.reuse, R12 ;  /* 0x0000000c4e087220 */ /* 0x040fe20000400000 */
[C---:B------:R-:W-:Y:S01]  /*5b70*/  FMUL R9, R78.reuse, R13 ;  /* 0x0000000d4e097220 */ /* 0x040fe20000400000 */
[C---:B------:R-:W-:Y:S01]  /*5b80*/  FMUL R12, R78.reuse, R16 ;  /* 0x000000104e0c7220 */ /* 0x040fe20000400000 */
[C---:B------:R-:W-:Y:S01]  /*5b90*/  FMUL R13, R78.reuse, R17 ;  /* 0x000000114e0d7220 */ /* 0x040fe20000400000 */
[C---:B------:R-:W-:Y:S01]  /*5ba0*/  FMUL R16, R78.reuse, R20 ;  /* 0x000000144e107220 */ /* 0x040fe20000400000 */
[C---:B------:R-:W-:Y:S01]  /*5bb0*/  FMUL R17, R78.reuse, R21 ;  /* 0x000000154e117220 */ /* 0x040fe20000400000 */
[C---:B------:R-:W-:Y:S01]  /*5bc0*/  FMUL R20, R78.reuse, R24 ;  /* 0x000000184e147220 */ /* 0x040fe20000400000 */
[C---:B------:R-:W-:Y:S01]  /*5bd0*/  FMUL R21, R78.reuse, R25 ;  /* 0x000000194e157220 */ /* 0x040fe20000400000 */
[----:B------:R-:W-:Y:S02]  /*5be0*/  HADD2.F32 R108, -RZ, R107.H1_H1 ;  /* 0x3000006bff6c7230 */ /* 0x000fe40000004100 */
[C---:B------:R-:W-:Y:S01]  /*5bf0*/  FMUL R24, R78.reuse, R28 ;  /* 0x0000001c4e187220 */ /* 0x040fe20000400000 */
[C---:B------:R-:W-:Y:S01]  /*5c00*/  FMUL R25, R78.reuse, R29 ;  /* 0x0000001d4e197220 */ /* 0x040fe20000400000 */
[C---:B------:R-:W-:Y:S01]  /*5c10*/  FMUL R28, R78.reuse, R32 ;  /* 0x000000204e1c7220 */ /* 0x040fe20000400000 */
[C---:B------:R-:W-:Y:S01]  /*5c20*/  FMUL R29, R78.reuse, R33 ;  /* 0x000000214e1d7220 */ /* 0x040fe20000400000 */
[C---:B------:R-:W-:Y:S01]  /*5c30*/  FMUL R32, R78.reuse, R36 ;  /* 0x000000244e207220 */ /* 0x040fe20000400000 */
[----:B------:R-:W-:Y:S01]  /*5c40*/  F2FP.F16.E5M2.UNPACK_B R111, R155 ;  /* 0x0000009bff6f723e */ /* 0x000fe200020004ff */
[C---:B------:R-:W-:Y:S01]  /*5c50*/  FMUL R33, R78.reuse, R37 ;  /* 0x000000254e217220 */ /* 0x040fe20000400000 */
[C---:B------:R-:W-:Y:S01]  /*5c60*/  FMUL R36, R78.reuse, R40 ;  /* 0x000000284e247220 */ /* 0x040fe20000400000 */
[----:B------:R-:W-:Y:S01]  /*5c70*/  F2FP.F16.E5M2.UNPACK_B R113, R155.H1 ;  /* 0x0000009bff71723e */ /* 0x000fe200030004ff */
[C---:B------:R-:W-:Y:S01]  /*5c80*/  FMUL R37, R78.reuse, R41 ;  /* 0x000000294e257220 */ /* 0x040fe20000400000 */
[----:B------:R-:W-:Y:S02]  /*5c90*/  HADD2.F32 R112, -RZ, R111.H1_H1 ;  /* 0x3000006fff707230 */ /* 0x000fe40000004100 */
        /* <DEDUP_REMOVED lines=26> */
[C---:B------:R-:W-:Y:S01]  /*5e40*/  FFMA R3, R81.reuse, R84, R3 ;  /* 0x0000005451037223 */ /* 0x040fe20000000003 */
[C---:B------:R-:W-:Y:S01]  /*5e50*/  FFMA R7, R81.reuse, R86, R7 ;  /* 0x0000005651077223 */ /* 0x040fe20000000007 */
[----:B------:R-:W-:Y:S01]  /*5e60*/  F2FP.F16.E5M2.UNPACK_B R131, R160 ;  /* 0x000000a0ff83723e */ /* 0x000fe200020004ff */
[C---:B------:R-:W-:Y:S01]  /*5e70*/  FFMA R4, R81.reuse, R85, R4 ;  /* 0x0000005551047223 */ /* 0x040fe20000000004 */
[C---:B------:R-:W-:Y:S01]  /*5e80*/  FFMA R5, R81.reuse, R88, R5 ;  /* 0x0000005851057223 */ /* 0x040fe20000000005 */
[----:B------:R-:W-:Y:S01]  /*5e90*/  F2FP.F16.E5M2.UNPACK_B R133, R160.H1 ;  /* 0x000000a0ff85723e */ /* 0x000fe200030004ff */
[----:B------:R-:W-:Y:S01]  /*5ea0*/  FFMA R6, R81, R87, R6 ;  /* 0x0000005751067223 */ /* 0x000fe20000000006 */
[----:B------:R-:W-:Y:S01]  /*5eb0*/  F2FP.SATFINITE.E5M2.F32.PACK_AB_MERGE_C R195, R7, R3, RZ ;  /* 0x0000000307c3723e */ /* 0x000fe200048060ff */
[----:B------:R-:W-:Y:S02]  /*5ec0*/  HADD2.F32 R128, -RZ, R127.H1_H1 ;  /* 0x3000007fff807230 */ /* 0x000fe40000004100 */
[----:B------:R-:W-:Y:S01]  /*5ed0*/  FMUL R11, R78, R11 ;  /* 0x0000000b4e0b7220 */ /* 0x000fe20000400000 */
[----:B------:R-:W-:Y:S01]  /*5ee0*/  HADD2.F32 R132, -RZ, R131.H1_H1 ;  /* 0x30000083ff847230 */ /* 0x000fe20000004100 */
[----:B------:R-:W-:Y:S01]  /*5ef0*/  F2FP.SATFINITE.E5M2.F32.PACK_AB_MERGE_C R200, R2, R0, R195 ;  /* 0x0000000002c8723e */ /* 0x000fe200048060c3 */
[----:B------:R-:W-:Y:S01]  /*5f00*/  FMUL R10, R78, R14 ;  /* 0x0000000e4e0a7220 */ /* 0x000fe20000400000 */
[----:B------:R-:W-:Y:S01]  /*5f10*/  IADD3 R195, PT, PT, R186, R207, RZ ;  /* 0x000000cfbac37210 */ /* 0x000fe20007ffe0ff */
[C---:B------:R-:W-:Y:S01]  /*5f20*/  FFMA R11, R81.reuse, R90, R11 ;  /* 0x0000005a510b7223 */ /* 0x040fe2000000000b */
[C---:B------:R-:W-:Y:S01]  /*5f30*/  FFMA R8, R81.reuse, R89, R8 ;  /* 0x0000005951087223 */ /* 0x040fe20000000008 */
[C---:B------:R-:W-:Y:S01]  /*5f40*/  FFMA R9, R81.reuse, R92, R9 ;  /* 0x0000005c51097223 */ /* 0x040fe20000000009 */
[--C-:B------:R-:W-:Y:S02]  /*5f50*/  HADD2.F32 R95, -RZ, R97.reuse.H0_H0 ;  /* 0x20000061ff5f7230 */ /* 0x100fe40000004100 */
[----:B------:R-:W-:Y:S01]  /*5f60*/  FFMA R10, R81, R91, R10 ;  /* 0x0000005b510a7223 */ /* 0x000fe2000000000a */
[----:B------:R-:W-:Y:S01]  /*5f70*/  F2FP.SATFINITE.E5M2.F32.PACK_AB_MERGE_C R201, R11, R6, RZ ;  /* 0x000000060bc9723e */ /* 0x000fe200048060ff */
[C---:B------:R-:W-:Y:S01]  /*5f80*/  FMUL R15, R78.reuse, R15 ;  /* 0x0000000f4e0f7220 */ /* 0x040fe20000400000 */
[----:B------:R-:W-:Y:S02]  /*5f90*/  HADD2.F32 R98, -RZ, R97.H1_H1 ;  /* 0x30000061ff627230 */ /* 0x000fe40000004100 */
[C---:B------:R-:W-:Y:S01]  /*5fa0*/  FMUL R14, R78.reuse, R18 ;  /* 0x000000124e0e7220 */ /* 0x040fe20000400000 */
[----:B------:R-:W-:Y:S01]  /*5fb0*/  F2FP.SATFINITE.E5M2.F32.PACK_AB_MERGE_C R201, R5, R4, R201 ;  /* 0x0000000405c9723e */ /* 0x000fe200048060c9 */
[----:B------:R-:W-:Y:S02]  /*5fc0*/  HADD2.F32 R97, -RZ, R99.H0_H0 ;  /* 0x20000063ff617230 */ /* 0x000fe40000004100 */
[C---:B------:R-:W-:Y:S01]  /*5fd0*/  FFMA R15, R81.reuse, R94, R15 ;  /* 0x0000005e510f7223 */ /* 0x040fe2000000000f */
[C---:B------:R-:W-:Y:S01]  /*5fe0*/  FFMA R12, R81.reuse, R93, R12 ;  /* 0x0000005d510c7223 */ /* 0x040fe2000000000c */
[----:B------:R-:W-:Y:S01]  /*5ff0*/  FFMA R13, R81, R96, R13 ;  /* 0x00000060510d7223 */ /* 0x000fe2000000000d */
[----:B------:R-:W-:Y:S01]  /*6000*/  F2FP.F16.E5M2.UNPACK_B R135, R161 ;  /* 0x000000a1ff87723e */ /* 0x000fe200020004ff */
[--C-:B------:R-:W-:Y:S01]  /*6010*/  HADD2.F32 R99, -RZ, R101.reuse.H0_H0 ;  /* 0x20000065ff637230 */ /* 0x100fe20000004100 */
[----:B------:R-:W-:Y:S01]  /*6020*/  F2FP.SATFINITE.E5M2.F32.PACK_AB_MERGE_C R202, R15, R10, RZ ;  /* 0x0000000a0fca723e */ /* 0x000fe200048060ff */
[----:B------:R-:W-:Y:S01]  /*6030*/  FFMA R14, R81, R95, R14 ;  /* 0x0000005f510e7223 */ /* 0x000fe2000000000e */
[C---:B------:R-:W-:Y:S01]  /*6040*/  FMUL R19, R78.reuse, R19 ;  /* 0x000000134e137220 */ /* 0x040fe20000400000 */
[----:B------:R-:W-:Y:S01]  /*6050*/  HADD2.F32 R102, -RZ, R101.H1_H1 ;  /* 0x30000065ff667230 */ /* 0x000fe20000004100 */
[----:B------:R-:W-:Y:S01]  /*6060*/  F2FP.SATFINITE.E5M2.F32.PACK_AB_MERGE_C R202, R9, R8, R202 ;  /* 0x0000000809ca723e */ /* 0x000fe200048060ca */
[----:B------:R-:W-:Y:S02]  /*6070*/  HADD2.F32 R101, -RZ, R103.H0_H0 ;  /* 0x20000067ff657230 */ /* 0x000fe40000004100 */
[C---:B------:R-:W-:Y:S01]  /*6080*/  FFMA R19, R81.reuse, R98, R19 ;  /* 0x0000006251137223 */ /* 0x040fe20000000013 */
[C---:B------:R-:W-:Y:S01]  /*6090*/  FFMA R16, R81.reuse, R97, R16 ;  /* 0x0000006151107223 */ /* 0x040fe20000000010 */
[----:B------:R-:W-:Y:S01]  /*60a0*/  FFMA R17, R81, R100, R17 ;  /* 0x0000006451117223 */ /* 0x000fe20000000011 */
[----:B------:R-:W-:Y:S02]  /*60b0*/  HADD2.F32 R136, -RZ, R135.H1_H1 ;  /* 0x30000087ff887230 */ /* 0x000fe40000004100 */
[C---:B------:R-:W-:Y:S01]  /*60c0*/  FMUL R18, R78.reuse, R22 ;  /* 0x000000164e127220 */ /* 0x040fe20000400000 */
[----:B------:R-:W-:Y:S01]  /*60d0*/  F2FP.F16.E5M2.UNPACK_B R137, R161.H1 ;  /* 0x000000a1ff89723e */ /* 0x000fe200030004ff */
[C---:B------:R-:W-:Y:S01]  /*60e0*/  FMUL R23, R78.reuse, R23 ;  /* 0x000000174e177220 */ /* 0x040fe20000400000 */
[--C-:B------:R-:W-:Y:S01]  /*60f0*/  HADD2.F32 R103, -RZ, R105.reuse.H0_H0 ;  /* 0x20000069ff677230 */ /* 0x100fe20000004100 */
[----:B------:R-:W-:Y:S01]  /*6100*/  F2FP.SATFINITE.E5M2.F32.PACK_AB_MERGE_C R203, R19, R14, RZ ;  /* 0x0000000e13cb723e */ /* 0x000fe200048060ff */
[C---:B------:R-:W-:Y:S01]  /*6110*/  FFMA R18, R81.reuse, R99, R18 ;  /* 0x0000006351127223 */ /* 0x040fe20000000012 */
[C---:B------:R-:W-:Y:S01]  /*6120*/  FFMA R23, R81.reuse, R102, R23 ;  /* 0x0000006651177223 */ /* 0x040fe20000000017 */
[----:B------:R-:W-:Y:S01]  /*6130*/  FFMA R20, R81, R101, R20 ;  /* 0x0000006551147223 */ /* 0x000fe20000000014 */
[----:B------:R-:W-:Y:S01]  /*6140*/  F2FP.F16.E5M2.UNPACK_B R139, R162 ;  /* 0x000000a2ff8b723e */ /* 0x000fe200020004ff */
[----:B------:R-:W-:Y:S01]  /*6150*/  HADD2.F32 R106, -RZ, R105.H1_H1 ;  /* 0x30000069ff6a7230 */ /* 0x000fe20000004100 */
[----:B------:R-:W-:Y:S01]  /*6160*/  F2FP.SATFINITE.E5M2.F32.PACK_AB_MERGE_C R203, R13, R12, R203 ;  /* 0x0000000c0dcb723e */ /* 0x000fe200048060cb */
[----:B------:R-:W-:Y:S01]  /*6170*/  FFMA R21, R81, R104, R21 ;  /* 0x0000006851157223 */ /* 0x000fe20000000015 */
[----:B------:R-:W-:Y:S01]  /*6180*/  F2FP.SATFINITE.E5M2.F32.PACK_AB_MERGE_C R208, R23, R18, RZ ;  /* 0x0000001217d0723e */ /* 0x000fe200048060ff */
[----:B------:R-:W-:Y:S02]  /*6190*/  HADD2.F32 R105, -RZ, R107.H0_H0 ;  /* 0x2000006bff697230 */ /* 0x000fe40000004100 */
[C---:B------:R-:W-:Y:S01]  /*61a0*/  FMUL R22, R78.reuse, R26 ;  /* 0x0000001a4e167220 */ /* 0x040fe20000400000 */
[----:B------:R1:W-:Y:S01]  /*61b0*/  STS.128 [R172+UR49+0x8200], R200 ;  /* 0x008200c8ac007988 */ /* 0x0003e20008000c31 */
[----:B------:R-:W-:Y:S01]  /*61c0*/  F2FP.SATFINITE.E5M2.F32.PACK_AB_MERGE_C R208, R17, R16, R208 ;  /* 0x0000001011d0723e */ /* 0x000fe200048060d0 */
[----:B------:R-:W-:Y:S02]  /*61d0*/  HADD2.F32 R140, -RZ, R139.H1_H1 ;  /* 0x3000008bff8c7230 */ /* 0x000fe40000004100 */
[C---:B------:R-:W-:Y:S01]  /*61e0*/  FFMA R22, R81.reuse, R103, R22 ;  /* 0x0000006751167223 */ /* 0x040fe20000000016 */
[C---:B------:R-:W-:Y:S01]  /*61f0*/  FMUL R27, R78.reuse, R27 ;  /* 0x0000001b4e1b7220 */ /* 0x040fe20000400000 */
[--C-:B------:R-:W-:Y:S02]  /*6200*/  HADD2.F32 R107, -RZ, R109.reuse.H0_H0 ;  /* 0x2000006dff6b7230 */ /* 0x100fe40000004100 */
[C---:B------:R-:W-:Y:S01]  /*6210*/  FMUL R26, R78.reuse, R30 ;  /* 0x0000001e4e1a7220 */ /* 0x040fe20000400000 */
[----:B------:R-:W-:Y:S02]  /*6220*/  HADD2.F32 R110, -RZ, R109.H1_H1 ;  /* 0x3000006dff6e7230 */ /* 0x000fe40000004100 */
[C---:B------:R-:W-:Y:S01]  /*6230*/  FFMA R27, R81.reuse, R106, R27 ;  /* 0x0000006a511b7223 */ /* 0x040fe2000000001b */
[C---:B------:R-:W-:Y:S01]  /*6240*/  FFMA R24, R81.reuse, R105, R24 ;  /* 0x0000006951187223 */ /* 0x040fe20000000018 */
[----:B------:R-:W-:Y:S01]  /*6250*/  FFMA R25, R81, R108, R25 ;  /* 0x0000006c51197223 */ /* 0x000fe20000000019 */
[----:B------:R-:W-:Y:S01]  /*6260*/  F2FP.F16.E5M2.UNPACK_B R141, R162.H1 ;  /* 0x000000a2ff8d723e */ /* 0x000fe200030004ff */
[----:B------:R-:W-:Y:S01]  /*6270*/  HADD2.F32 R109, -RZ, R111.H0_H0 ;  /* 0x2000006fff6d7230 */ /* 0x000fe20000004100 */
[----:B------:R-:W-:Y:S01]  /*6280*/  F2FP.SATFINITE.E5M2.F32.PACK_AB_MERGE_C R209, R27, R22, RZ ;  /* 0x000000161bd1723e */ /* 0x000fe200048060ff */
[----:B------:R-:W-:Y:S01]  /*6290*/  FFMA R26, R81, R107, R26 ;  /* 0x0000006b511a7223 */ /* 0x000fe2000000001a */
[C---:B------:R-:W-:Y:S01]  /*62a0*/  FMUL R31, R78.reuse, R31 ;  /* 0x0000001f4e1f7220 */ /* 0x040fe20000400000 */
[--C-:B------:R-:W-:Y:S01]  /*62b0*/  HADD2.F32 R111, -RZ, R113.reuse.H0_H0 ;  /* 0x20000071ff6f7230 */ /* 0x100fe20000004100 */
[----:B------:R-:W-:Y:S01]  /*62c0*/  F2FP.SATFINITE.E5M2.F32.PACK_AB_MERGE_C R209, R21, R20, R209 ;  /* 0x0000001415d1723e */ /* 0x000fe200048060d1 */
[----:B------:R-:W-:Y:S02]  /*62d0*/  HADD2.F32 R114, -RZ, R113.H1_H1 ;  /* 0x30000071ff727230 */ /* 0x000fe40000004100 */
[C---:B------:R-:W-:Y:S01]  /*62e0*/  FFMA R31, R81.reuse, R110, R31 ;  /* 0x0000006e511f7223 */ /* 0x040fe2000000001f */
[C---:B------:R-:W-:Y:S01]  /*62f0*/  FFMA R28, R81.reuse, R109, R28 ;  /* 0x0000006d511c7223 */ /* 0x040fe2000000001c */
[----:B------:R-:W-:Y:S01]  /*6300*/  FFMA R29, R81, R112, R29 ;  /* 0x00000070511d7223 */ /* 0x000fe2000000001d */
[----:B------:R-:W-:Y:S02]  /*6310*/  HADD2.F32 R113, -RZ, R115.H0_H0 ;  /* 0x20000073ff717230 */ /* 0x000fe40000004100 */
[C---:B------:R-:W-:Y:S01]  /*6320*/  FMUL R30, R78.reuse, R34 ;  /* 0x000000224e1e7220 */ /* 0x040fe20000400000 */
[----:B------:R-:W-:Y:S01]  /*6330*/  F2FP.F16.E5M2.UNPACK_B R143, R163 ;  /* 0x000000a3ff8f723e */ /* 0x000fe200020004ff */
[C---:B------:R-:W-:Y:S01]  /*6340*/  FMUL R35, R78.reuse, R35 ;  /* 0x000000234e237220 */ /* 0x040fe20000400000 */
[----:B------:R-:W-:Y:S01]  /*6350*/  HADD2.F32 R115, -RZ, R117.H0_H0 ;  /* 0x20000075ff737230 */ /* 0x000fe20000004100 */
[----:B------:R-:W-:Y:S01]  /*6360*/  F2FP.SATFINITE.E5M2.F32.PACK_AB_MERGE_C R210, R31, R26, RZ ;  /* 0x0000001a1fd2723e */ /* 0x000fe200048060ff */
[C---:B------:R-:W-:Y:S01]  /*6370*/  FFMA R30, R81.reuse, R111, R30 ;  /* 0x0000006f511e7223 */ /* 0x040fe2000000001e */
[C---:B------:R-:W-:Y:S01]  /*6380*/  FFMA R35, R81.reuse, R114, R35 ;  /* 0x0000007251237223 */ /* 0x040fe20000000023 */
[C---:B------:R-:W-:Y:S01]  /*6390*/  FFMA R32, R81.reuse, R113, R32 ;  /* 0x0000007151207223 */ /* 0x040fe20000000020 */
[----:B------:R-:W-:Y:S01]  /*63a0*/  F2FP.F16.E5M2.UNPACK_B R145, R163.H1 ;  /* 0x000000a3ff91723e */ /* 0x000fe200030004ff */
[----:B------:R-:W-:Y:S01]  /*63b0*/  FFMA R33, R81, R116, R33 ;  /* 0x0000007451217223 */ /* 0x000fe20000000021 */
[----:B------:R-:W-:Y:S01]  /*63c0*/  F2FP.SATFINITE.E5M2.F32.PACK_AB_MERGE_C R210, R25, R24, R210 ;  /* 0x0000001819d2723e */ /* 0x000fe200048060d2 */
[----:B------:R-:W-:Y:S01]  /*63d0*/  HADD2.F32 R144, -RZ, R143.H1_H1 ;  /* 0x3000008fff907230 */ /* 0x000fe20000004100 */
[----:B------:R-:W-:Y:S01]  /*63e0*/  F2FP.SATFINITE.E5M2.F32.PACK_AB_MERGE_C R211, R35, R30, RZ ;  /* 0x0000001e23d3723e */ /* 0x000fe200048060ff */
[----:B------:R-:W-:Y:S02]  /*63f0*/  HADD2.F32 R118, -RZ, R117.H1_H1 ;  /* 0x30000075ff767230 */ /* 0x000fe40000004100 */
[C---:B------:R-:W-:Y:S01]  /*6400*/  FMUL R34, R78.reuse, R38 ;  /* 0x000000264e227220 */ /* 0x040fe20000400000 */
[----:B------:R-:W-:Y:S01]  /*6410*/  HADD2.F32 R117, -RZ, R119.H0_H0 ;  /* 0x20000077ff757230 */ /* 0x000fe20000004100 */
[----:B------:R-:W-:Y:S01]  /*6420*/  F2FP.SATFINITE.E5M2.F32.PACK_AB_MERGE_C R211, R29, R28, R211 ;  /* 0x0000001c1dd3723e */ /* 0x000fe200048060d3 */
[C---:B------:R-:W-:Y:S01]  /*6430*/  FMUL R39, R78.reuse, R39 ;  /* 0x000000274e277220 */ /* 0x040fe20000400000 */
[--C-:B------:R-:W-:Y:S02]  /*6440*/  HADD2.F32 R119, -RZ, R121.reuse.H0_H0 ;  /* 0x20000079ff777230 */ /* 0x100fe40000004100 */
[C---:B------:R-:W-:Y:S01]  /*6450*/  FFMA R34, R81.reuse, R115, R34 ;  /* 0x0000007351227223 */ /* 0x040fe20000000022 */
[----:B------:R-:W-:Y:S01]  /*6460*/  HADD2.F32 R122, -RZ, R121.H1_H1 ;  /* 0x30000079ff7a7230 */ /* 0x000fe20000004100 */
[----:B------:R1:W-:Y:S01]  /*6470*/  STS.128 [R192+0x8010], R208 ;  /* 0x008010d0c0007388 */ /* 0x0003e20000000c00 */
[----:B------:R-:W-:Y:S02]  /*6480*/  HADD2.F32 R121, -RZ, R123.H0_H0 ;  /* 0x2000007bff797230 */ /* 0x000fe40000004100 */
[C---:B------:R-:W-:Y:S01]  /*6490*/  FFMA R39, R81.reuse, R118, R39 ;  /* 0x0000007651277223 */ /* 0x040fe20000000027 */
[C---:B------:R-:W-:Y:S01]  /*64a0*/  FFMA R36, R81.reuse, R117, R36 ;  /* 0x0000007551247223 */ /* 0x040fe20000000024 */
[----:B------:R-:W-:Y:S01]  /*64b0*/  FFMA R37, R81, R120, R37 ;  /* 0x0000007851257223 */ /* 0x000fe20000000025 */
[C---:B------:R-:W-:Y:S01]  /*64c0*/  FMUL R38, R78.reuse, R42 ;  /* 0x0000002a4e267220 */ /* 0x040fe20000400000 */
[----:B------:R-:W-:Y:S01]  /*64d0*/  ISETP.NE.AND P0, PT, R189, RZ, PT ;  /* 0x000000ffbd00720c */ /* 0x000fe20003f05270 */
[C---:B------:R-:W-:Y:S01]  /*64e0*/  FMUL R43, R78.reuse, R43 ;  /* 0x0000002b4e2b7220 */ /* 0x040fe20000400000 */
[--C-:B------:R-:W-:Y:S01]  /*64f0*/  HADD2.F32 R123, -RZ, R125.reuse.H0_H0 ;  /* 0x2000007dff7b7230 */ /* 0x100fe20000004100 */
[----:B------:R-:W-:Y:S01]  /*6500*/  F2FP.SATFINITE.E5M2.F32.PACK_AB_MERGE_C R212, R39, R34, RZ ;  /* 0x0000002227d4723e */ /* 0x000fe200048060ff */
[C---:B------:R-:W-:Y:S01]  /*6510*/  FFMA R38, R81.reuse, R119, R38 ;  /* 0x0000007751267223 */ /* 0x040fe20000000026 */
[C---:B------:R-:W-:Y:S01]  /*6520*/  FFMA R43, R81.reuse, R122, R43 ;  /* 0x0000007a512b7223 */ /* 0x040fe2000000002b */
[----:B------:R-:W-:Y:S01]  /*6530*/  FFMA R40, R81, R121, R40 ;  /* 0x0000007951287223 */ /* 0x000fe20000000028 */
[----:B------:R-:W-:Y:S01]  /*6540*/  F2FP.SATFINITE.E5M2.F32.PACK_AB_MERGE_C R212, R33, R32, R212 ;  /* 0x0000002021d4723e */ /* 0x000fe200048060d4 */
[----:B------:R-:W-:Y:S01]  /*6550*/  FFMA R41, R81, R124, R41 ;  /* 0x0000007c51297223 */ /* 0x000fe20000000029 */
[----:B------:R-:W-:Y:S01]  /*6560*/  HADD2.F32 R126, -RZ, R125.H1_H1 ;  /* 0x3000007dff7e7230 */ /* 0x000fe20000004100 */
[----:B------:R-:W-:Y:S01]  /*6570*/  F2FP.SATFINITE.E5M2.F32.PACK_AB_MERGE_C R213, R43, R38, RZ ;  /* 0x000000262bd5723e */ /* 0x000fe200048060ff */
[----:B------:R-:W-:Y:S02]  /*6580*/  HADD2.F32 R125, -RZ, R127.H0_H0 ;  /* 0x2000007fff7d7230 */ /* 0x000fe40000004100 */
[C---:B------:R-:W-:Y:S01]  /*6590*/  FMUL R42, R78.reuse, R46 ;  /* 0x0000002e4e2a7220 */ /* 0x040fe20000400000 */
[----:B------:R-:W-:Y:S01]  /*65a0*/  FMUL R47, R78, R47 ;  /* 0x0000002f4e2f7220 */ /* 0x000fe20000400000 */
[--C-:B------:R-:W-:Y:S01]  /*65b0*/  HADD2.F32 R127, -RZ, R129.reuse.H0_H0 ;  /* 0x20000081ff7f7230 */ /* 0x100fe20000004100 */
[----:B------:R-:W-:Y:S01]  /*65c0*/  F2FP.SATFINITE.E5M2.F32.PACK_AB_MERGE_C R213, R37, R36, R213 ;  /* 0x0000002425d5723e */ /* 0x000fe200048060d5 */
[C---:B------:R-:W-:Y:S01]  /*65d0*/  FFMA R42, R81.reuse, R123, R42 ;  /* 0x0000007b512a7223 */ /* 0x040fe2000000002a */
[C---:B------:R-:W-:Y:S01]  /*65e0*/  FFMA R47, R81.reuse, R126, R47 ;  /* 0x0000007e512f7223 */ /* 0x040fe2000000002f */
[C---:B------:R-:W-:Y:S01]  /*65f0*/  FFMA R44, R81.reuse, R125, R44 ;  /* 0x0000007d512c7223 */ /* 0x040fe2000000002c */
[----:B------:R-:W-:Y:S01]  /*6600*/  ISETP.NE.AND P6, PT, R198, RZ, PT ;  /* 0x000000ffc600720c */ /* 0x000fe20003fc5270 */
[----:B------:R-:W-:Y:S01]  /*6610*/  FFMA R45, R81, R128, R45 ;  /* 0x00000080512d7223 */ /* 0x000fe2000000002d */
[----:B------:R-:W-:Y:S01]  /*6620*/  HADD2.F32 R130, -RZ, R129.H1_H1 ;  /* 0x30000081ff827230 */ /* 0x000fe20000004100 */
[----:B------:R-:W-:Y:S01]  /*6630*/  F2FP.SATFINITE.E5M2.F32.PACK_AB_MERGE_C R214, R47, R42, RZ ;  /* 0x0000002a2fd6723e */ /* 0x000fe200048060ff */
[----:B------:R-:W-:Y:S02]  /*6640*/  HADD2.F32 R129, -RZ, R131.H0_H0 ;  /* 0x20000083ff817230 */ /* 0x000fe40000004100 */
[C---:B------:R-:W-:Y:S01]  /*6650*/  FMUL R46, R78.reuse, R50 ;  /* 0x000000324e2e7220 */ /* 0x040fe20000400000 */
[C---:B------:R-:W-:Y:S01]  /*6660*/  FMUL R51, R78.reuse, R51 ;  /* 0x000000334e337220 */ /* 0x040fe20000400000 */
[--C-:B------:R-:W-:Y:S02]  /*6670*/  HADD2.F32 R131, -RZ, R133.reuse.H0_H0 ;  /* 0x20000085ff837230 */ /* 0x100fe40000004100 */
[C---:B------:R-:W-:Y:S01]  /*6680*/  FMUL R50, R78.reuse, R54 ;  /* 0x000000364e327220 */ /* 0x040fe20000400000 */
[C---:B------:R-:W-:Y:S01]  /*6690*/  FFMA R46, R81.reuse, R127, R46 ;  /* 0x0000007f512e7223 */ /* 0x040fe2000000002e */
[----:B------:R-:W-:Y:S02]  /*66a0*/  HADD2.F32 R134, -RZ, R133.H1_H1 ;  /* 0x30000085ff867230 */ /* 0x000fe40000004100 */
[C---:B------:R-:W-:Y:S01]  /*66b0*/  FFMA R51, R81.reuse, R130, R51 ;  /* 0x0000008251337223 */ /* 0x040fe20000000033 */
[----:B------:R-:W-:Y:S02]  /*66c0*/  HADD2.F32 R133, -RZ, R135.H0_H0 ;  /* 0x20000087ff857230 */ /* 0x000fe40000004100 */
[C---:B------:R-:W-:Y:S01]  /*66d0*/  FMUL R55, R78.reuse, R55 ;  /* 0x000000374e377220 */ /* 0x040fe20000400000 */
[C---:B------:R-:W-:Y:S01]  /*66e0*/  FFMA R48, R81.reuse, R129, R48 ;  /* 0x0000008151307223 */ /* 0x040fe20000000030 */
[C---:B------:R-:W-:Y:S01]  /*66f0*/  FFMA R49, R81.reuse, R132, R49 ;  /* 0x0000008451317223 */ /* 0x040fe20000000031 */
[--C-:B------:R-:W-:Y:S02]  /*6700*/  HADD2.F32 R135, -RZ, R137.reuse.H0_H0 ;  /* 0x20000089ff877230 */ /* 0x100fe40000004100 */
[C---:B------:R-:W-:Y:S01]  /*6710*/  FFMA R50, R81.reuse, R131, R50 ;  /* 0x0000008351327223 */ /* 0x040fe20000000032 */
[----:B------:R-:W-:Y:S02]  /*6720*/  HADD2.F32 R138, -RZ, R137.H1_H1 ;  /* 0x30000089ff8a7230 */ /* 0x000fe40000004100 */
[C---:B------:R-:W-:Y:S01]  /*6730*/  FMUL R54, R78.reuse, R58 ;  /* 0x0000003a4e367220 */ /* 0x040fe20000400000 */
[----:B------:R-:W-:Y:S02]  /*6740*/  HADD2.F32 R137, -RZ, R139.H0_H0 ;  /* 0x2000008bff897230 */ /* 0x000fe40000004100 */
[C---:B------:R-:W-:Y:S01]  /*6750*/  FFMA R55, R81.reuse, R134, R55 ;  /* 0x0000008651377223 */ /* 0x040fe20000000037 */
        /* <DEDUP_REMOVED lines=16> */
[----:B------:R-:W-:Y:S01]  /*6860*/  FFMA R63, R81, R142, R63 ;  /* 0x0000008e513f7223 */ /* 0x000fe2000000003f */
[----:B------:R-:W-:Y:S01]  /*6870*/  FMUL R67, R78, R67 ;  /* 0x000000434e437220 */ /* 0x000fe20000400000 */
[----:B------:R-:W-:Y:S01]  /*6880*/  F2FP.SATFINITE.E5M2.F32.PACK_AB_MERGE_C R215, R51, R46, RZ ;  /* 0x0000002e33d7723e */ /* 0x000fe200048060ff */
[C---:B------:R-:W-:Y:S01]  /*6890*/  FFMA R60, R81.reuse, R141, R60 ;  /* 0x0000008d513c7223 */ /* 0x040fe2000000003c */
[C---:B------:R-:W-:Y:S01]  /*68a0*/  FFMA R61, R81.reuse, R144, R61 ;  /* 0x00000090513d7223 */ /* 0x040fe2000000003d */
[C---:B------:R-:W-:Y:S01]  /*68b0*/  FFMA R62, R81.reuse, R143, R62 ;  /* 0x0000008f513e7223 */ /* 0x040fe2000000003e */
[----:B------:R-:W-:Y:S01]  /*68c0*/  FFMA R67, R81, R146, R67 ;  /* 0x0000009251437223 */ /* 0x000fe20000000043 */
[----:B------:R-:W-:Y:S02]  /*68d0*/  F2FP.SATFINITE.E5M2.F32.PACK_AB_MERGE_C R214, R41, R40, R214 ;  /* 0x0000002829d6723e */ /* 0x000fe400048060d6 */
[----:B------:R-:W-:Y:S02]  /*68e0*/  F2FP.SATFINITE.E5M2.F32.PACK_AB_MERGE_C R215, R45, R44, R215 ;  /* 0x0000002c2dd7723e */ /* 0x000fe400048060d7 */
[----:B------:R-:W-:Y:S02]  /*68f0*/  F2FP.SATFINITE.E5M2.F32.PACK_AB_MERGE_C R216, R55, R50, RZ ;  /* 0x0000003237d8723e */ /* 0x000fe400048060ff */
[----:B------:R-:W-:Y:S01]  /*6900*/  F2FP.SATFINITE.E5M2.F32.PACK_AB_MERGE_C R217, R59, R54, RZ ;  /* 0x000000363bd9723e */ /* 0x000fe200048060ff */
[----:B------:R1:W-:Y:S01]  /*6910*/  STS.128 [R195+0x8020], R212 ;  /* 0x008020d4c3007388 */ /* 0x0003e20000000c00 */
[----:B------:R-:W-:Y:S02]  /*6920*/  F2FP.SATFINITE.E5M2.F32.PACK_AB_MERGE_C R218, R63, R58, RZ ;  /* 0x0000003a3fda723e */ /* 0x000fe400048060ff */
[----:B------:R-:W-:Y:S02]  /*6930*/  F2FP.SATFINITE.E5M2.F32.PACK_AB_MERGE_C R219, R67, R62, RZ ;  /* 0x0000003e43db723e */ /* 0x000fe400048060ff */
[----:B------:R-:W-:Y:S02]  /*6940*/  F2FP.SATFINITE.E5M2.F32.PACK_AB_MERGE_C R216, R49, R48, R216 ;  /* 0x0000003031d8723e */ /* 0x000fe400048060d8 */
[----:B------:R-:W-:Y:S02]  /*6950*/  F2FP.SATFINITE.E5M2.F32.PACK_AB_MERGE_C R217, R53, R52, R217 ;  /* 0x0000003435d9723e */ /* 0x000fe400048060d9 */
[----:B------:R-:W-:Y:S02]  /*6960*/  F2FP.SATFINITE.E5M2.F32.PACK_AB_MERGE_C R218, R57, R56, R218 ;  /* 0x0000003839da723e */ /* 0x000fe400048060da */
[----:B------:R-:W-:Y:S02]  /*6970*/  F2FP.SATFINITE.E5M2.F32.PACK_AB_MERGE_C R219, R61, R60, R219 ;  /* 0x0000003c3ddb723e */ /* 0x000fe400048060db */
[----:B------:R-:W-:Y:S02]  /*6980*/  LEA R204, R181, UR49, 0x3 ;  /* 0x00000031b5cc7c11 */ /* 0x000fe4000f8e18ff */
[----:B------:R-:W-:Y:S01]  /*6990*/  @P6 SHF.L.U32 R221, R180, 0x1f, RZ ;  /* 0x0000001fb4dd6819 */ /* 0x000fe200000006ff */
[----:B------:R1:W-:Y:S01]  /*69a0*/  STS.128 [R194+0x8010], R216 ;  /* 0x008010d8c2007388 */ /* 0x0003e20000000c00 */
[----:B------:R-:W-:Y:S01]  /*69b0*/  @!PT LDS RZ, [RZ] ;  /* 0x00000000fffff984 */ /* 0x000fe20000000800 */
[----:B------:R-:W-:Y:S01]  /*69c0*/  @!PT LDS RZ, [RZ] ;  /* 0x00000000fffff984 */ /* 0x000fe20000000800 */
[----:B------:R-:W-:Y:S01]  /*69d0*/  @!PT LDS RZ, [RZ] ;  /* 0x00000000fffff984 */ /* 0x000fe20000000800 */
[----:B------:R-:W-:Y:S01]  /*69e0*/  @!PT LDS RZ, [RZ] ;  /* 0x00000000fffff984 */ /* 0x000fe20000000800 */
[----:B------:R2:W-:Y:S07]  /*69f0*/  MEMBAR.ALL.CTA ;  /* 0x0000000000007992 */ /* 0x0005ee0000008000 */
[----:B--2---:R-:W2:Y:S02]  /*6a00*/  FENCE.VIEW.ASYNC.S ;  /* 0x00000000000073c6 */ /* 0x004ea40000000000 */
[----:B--2---:R-:W-:Y:S06]  /*6a10*/  BAR.SYNC.DEFER_BLOCKING 0x1, 0x80 ;  /* 0x0042000000007b1d */ /* 0x004fec0000010000 */
[----:B------:R-:W-:Y:S05]  /*6a20*/  @P0 BRA `(.L_x_96) ;  /* 0x0000000000280947 */ /* 0x000fea0003800000 */
[----:B------:R-:W-:Y:S02]  /*6a30*/  UIADD3 UR4, UPT, UPT, UR49, 0x8200, URZ ;  /* 0x0000820031047890 */ /* 0x000fe4000fffe0ff */
[----:B------:R-:W-:Y:S01]  /*6a40*/  UIADD3 UR6, UP0, UPT, UR52, 0x680, URZ ;  /* 0x0000068034067890 */ /* 0x000fe2000ff1e0ff */
[----:B------:R-:W-:Y:S03]  /*6a50*/  UMOV UR43, UR36 ;  /* 0x00000024002b7c82 */ /* 0x000fe60008000000 */
[----:B------:R-:W-:Y:S01]  /*6a60*/  MOV R188, UR4 ;  /* 0x0000000400bc7c02 */ /* 0x000fe20008000f00 */
[----:B------:R-:W-:Y:S03]  /*6a70*/  UIADD3.X UR7, UPT, UPT, URZ, UR53, URZ, UP0, !UPT ;  /* 0x00000035ff077290 */ /* 0x000fe600087fe4ff */
[----:B------:R-:W-:Y:S11]  /*6a80*/  R2UR UR40, R188 ;  /* 0x00000000bc2872ca */ /* 0x000ff600000e0000 */
[----:B------:R-:W-:Y:S02]  /*6a90*/  @!UPT UIADD3 URZ, UPT, UPT, URZ, URZ, URZ ;  /* 0x000000fffffff290 */ /* 0x000fe4000fffe0ff */
[----:B------:R2:W-:Y:S01]  /*6aa0*/  UTMASTG.3D [UR40], [UR6] ;  /* 0x00000028060073b5 */ /* 0x0005e20008010000 */
[----:B------:R0:W-:Y:S01]  /*6ab0*/  UTMACMDFLUSH ;  /* 0x00000000000079b7 */ /* 0x0001e20000000000 */
[----:B--2---:R-:W-:Y:S04]  /*6ac0*/  DEPBAR.LE SB0, 0x1 ;  /* 0x000080400000791a */ /* 0x004fe80000000000 */
.L_x_96:
[----:B------:R-:W-:Y:S05]  /*6ad0*/  BSYNC.RECONVERGENT B0 ;  /* 0x0000000000007941 */ /* 0x000fea0003800200 */
.L_x_95:
[----:B------:R-:W-:Y:S06]  /*6ae0*/  BAR.SYNC.DEFER_BLOCKING 0x1, 0x80 ;  /* 0x0042000000007b1d */ /* 0x000fec0000010000 */
[----:B------:R-:W2:Y:S01]  /*6af0*/  @P6 SYNCS.PHASECHK.TRANS64.TRYWAIT P0, [R204+URZ+0x20], R221 ;  /* 0x000020ddcc0065a7 */ /* 0x000ea200080011ff */
[----:B------:R-:W-:Y:S01]  /*6b00*/  BSSY B1, `(.L_x_97) ;  /* 0x0000023000017945 */ /* 0x000fe20003800000 */
[----:B--2---:R-:W-:Y:S03]  /*6b10*/  @P6 SEL R196, RZ, 0x1, !P0 ;  /* 0x00000001ffc46807 */ /* 0x004fe60004000000 */
[----:B------:R-:W-:Y:S05]  /*6b20*/  @!P6 BRA `(.L_x_98) ;  /* 0x000000000080e947 */ /* 0x000fea0003800000 */
[----:B------:R-:W-:Y:S01]  /*6b30*/  ISETP.NE.AND P1, PT, R197, RZ, PT ;  /* 0x000000ffc500720c */ /* 0x000fe20003f25270 */
[----:B------:R-:W-:Y:S01]  /*6b40*/  BSSY B0, `(.L_x_99) ;  /* 0x000000a000007945 */ /* 0x000fe20003800000 */
[----:B------:R-:W-:Y:S11]  /*6b50*/  ISETP.NE.AND P0, PT, R196, RZ, PT ;  /* 0x000000ffc400720c */ /* 0x000ff60003f05270 */
[----:B------:R-:W-:Y:S04]  /*6b60*/  @P1 IMAD R0, R181, 0x2000, R186 ;  /* 0x00002000b5001824 */ /* 0x000fe800078e02ba */
[C---:B------:R-:W-:Y:S01]  /*6b70*/  @P1 IMAD.IADD R6, R0.reuse, 0x1, R199 ;  /* 0x0000000100061824 */ /* 0x040fe200078e02c7 */
[----:B------:R-:W-:Y:S03]  /*6b80*/  @P1 IADD3 R4, PT, PT, R0, R207, RZ ;  /* 0x000000cf00041210 */ /* 0x000fe60007ffe0ff */
[----:B------:R-:W-:Y:S01]  /*6b90*/  @P1 IMAD.IADD R2, R205, 0x1, R6 ;  /* 0x00000001cd021824 */ /* 0x000fe200078e0206 */
[----:B------:R-:W-:Y:S06]  /*6ba0*/  @P0 BRA `(.L_x_100) ;  /* 0x00000000000c0947 */ /* 0x000fec0003800000 */
[----:B------:R-:W-:Y:S04]  /*6bb0*/  SHF.L.U32 R3, R180, 0x1f, RZ ;  /* 0x0000001fb4037819 */ /* 0x000fe800000006ff */
[----:B------:R-:W2:Y:S02]  /*6bc0*/  SYNCS.PHASECHK.TRANS64.TRYWAIT P0, [R204+URZ+0x20], R3 ;  /* 0x00002003cc0075a7 */ /* 0x000ea400080011ff */
[----:B--2---:R-:W-:Y:S05]  /*6bd0*/  @!P0 BRA `(.L_x_101) ;  /* 0x00000048009c8947 */ /* 0x004fea0003800000 */
.L_x_100:
[----:B------:R-:W-:Y:S05]  /*6be0*/  BSYNC B0 ;  /* 0x0000000000007941 */ /* 0x000fea0003800000 */
.L_x_99:
[----:B------:R-:W-:Y:S01]  /*6bf0*/  ISETP.NE.AND P0, PT, R197, RZ, PT ;  /* 0x000000ffc500720c */ /* 0x000fe20003f05270 */
[----:B--2---:R-:W-:Y:S02]  /*6c00*/  VIADD R204, R204, 0x40 ;  /* 0x00000040cccc7836 */ /* 0x004fe40000000000 */
[----:B------:R-:W-:Y:S02]  /*6c10*/  IMAD.U32 R3, RZ, RZ, UR37 ;  /* 0x00000025ff037e24 */ /* 0x000fe4000f8e00ff */
[----:B------:R-:W-:Y:S03]  /*6c20*/  VIADD R181, R181, 0x1 ;  /* 0x00000001b5b57836 */ /* 0x000fe60000000000 */
[----:B------:R-:W-:Y:S05]  /*6c30*/  PRMT R3, R3, 0x654, R204 ;  /* 0x0000065403037816 */ /* 0x000fea00000000cc */
[----:B------:R2:W3:Y:S04]  /*6c40*/  @P0 LDS.128 R148, [R0] ;  /* 0x0000000000940984 */ /* 0x0004e80000000c00 */
[----:B------:R2:W4:Y:S04]  /*6c50*/  @P0 LDS.128 R156, [R4+0x20] ;  /* 0x00002000049c0984 */ /* 0x0005280000000c00 */
        /* <DEDUP_REMOVED lines=9> */
[----:B------:R-:W-:Y:S01]  /*6cf0*/  SEL R181, R181, RZ, P0 ;  /* 0x000000ffb5b57207 */ /* 0x000fe20000000000 */
[----:B-----5:R5:W-:Y:S02]  /*6d00*/  SYNCS.ARRIVE.TRANS64.RED.A1T0 RZ, [R3+URZ], RZ ;  /* 0x000000ff03ff79a7 */ /* 0x020be400081004ff */
[----:B-----5:R-:W-:Y:S04]  /*6d10*/  SEL R3, RZ, 0x1, P0 ;  /* 0x00000001ff037807 */ /* 0x020fe80000000000 */
[----:B--234-:R-:W-:Y:S02]  /*6d20*/  LOP3.LUT R180, R180, R3, RZ, 0x3c, !PT ;  /* 0x00000003b4b47212 */ /* 0x01cfe400078e3cff */
.L_x_98:
[----:B------:R-:W-:Y:S05]  /*6d30*/  BSYNC B1 ;  /* 0x0000000000017941 */ /* 0x000fea0003800000 */
.L_x_97:
[----:B------:R-:W-:Y:S01]  /*6d40*/  VIADD R0, R80, 0x40 ;  /* 0x0000004050007836 */ /* 0x000fe20000000000 */
[----:B------:R-:W-:Y:S04]  /*6d50*/  BSSY.RECONVERGENT B6, `(.L_x_102) ;  /* 0x0000015000067945 */ /* 0x000fe80003800200 */
[----:B------:R-:W-:Y:S04]  /*6d60*/  SHF.R.U32.HI R0, RZ, 0x15, R0 ;  /* 0x00000015ff007819 */ /* 0x000fe80000011600 */
[----:B------:R-:W-:Y:S11]  /*6d70*/  LOP3.LUT P0, RZ, R0, 0x3, R173, 0x48, !PT ;  /* 0x0000000300ff7812 */ /* 0x000ff600078048ad */
[----:B------:R-:W-:Y:S02]  /*6d80*/  @!UPT UIADD3 URZ, UPT, UPT, URZ, URZ, URZ ;  /* 0x000000fffffff290 */ /* 0x000fe4000fffe0ff */
[----:B------:R-:W-:Y:S05]  /*6d90*/  @!P0 BRA `(.L_x_103) ;  /* 0x0000000000408947 */ /* 0x000fea0003800000 */
[----:B------:R-:W2:Y:S01]  /*6da0*/  LDCU.64 UR8, c[0x4][0x78] ;  /* 0x01000f00ff0877ac */ /* 0x000ea20008000a00 */
[----:B------:R-:W-:Y:S01]  /*6db0*/  MOV R3, 0x0 ;  /* 0x0000000000037802 */ /* 0x000fe20000000f00 */
[----:B------:R-:W-:Y:S02]  /*6dc0*/  HFMA2 R12, -RZ, RZ, 0, 5.9604644775390625e-08 ;  /* 0x00000001ff0c7431 */ /* 0x000fe400000001ff */
[----:B------:R-:W-:Y:S02]  /*6dd0*/  IMAD.MOV.U32 R8, RZ, RZ, 0x192 ;  /* 0x00000192ff087424 */ /* 0x000fe400078e00ff */
[----:B------:R-:W-:Y:S01]  /*6de0*/  IMAD.MOV.U32 R13, RZ, RZ, RZ ;  /* 0x000000ffff0d7224 */ /* 0x000fe200078e00ff */
[----:B------:R-:W3:Y:S01]  /*6df0*/  LDCU.64 UR6, c[0x4][0x80] ;  /* 0x01001000ff0677ac */ /* 0x000ee20008000a00 */
[----:B------:R-:W4:Y:S01]  /*6e00*/  LDC.64 R2, c[0x4][R3] ;  /* 0x0100000003027b82 */ /* 0x000f220000000a00 */
[----:B------:R-:W5:Y:S01]  /*6e10*/  LDCU.64 UR4, c[0x4][0x18] ;  /* 0x01000300ff0477ac */ /* 0x000f620008000a00 */
[----:B--2---:R-:W-:Y:S01]  /*6e20*/  MOV R5, UR9 ;  /* 0x0000000900057c02 */ /* 0x004fe20008000f00 */
[----:B------:R-:W-:Y:S01]  /*6e30*/  IMAD.U32 R4, RZ, RZ, UR8 ;  /* 0x00000008ff047e24 */ /* 0x000fe2000f8e00ff */
[----:B---3--:R-:W-:Y:S01]  /*6e40*/  MOV R7, UR7 ;  /* 0x0000000700077c02 */ /* 0x008fe20008000f00 */
[----:B------:R-:W-:Y:S01]  /*6e50*/  IMAD.U32 R6, RZ, RZ, UR6 ;  /* 0x00000006ff067e24 */ /* 0x000fe2000f8e00ff */
[----:B-----5:R-:W-:Y:S01]  /*6e60*/  MOV R11, UR5 ;  /* 0x00000005000b7c02 */ /* 0x020fe20008000f00 */
[----:B------:R-:W-:Y:S02]  /*6e70*/  IMAD.U32 R10, RZ, RZ, UR4 ;  /* 0x00000004ff0a7e24 */ /* 0x000fe4000f8e00ff */
[----:B------:R-:W-:Y:S07]  /*6e80*/  LEPC R20, `(.L_x_103) ;  /* 0x000000001014794e */ /* 0x000fee0000000000 */
[----:B-1--4-:R-:W-:Y:S05]  /*6e90*/  CALL.ABS.NOINC R2 ;  /* 0x0000000002007343 */ /* 0x012fea0003c00000 */
.L_x_103:
[----:B------:R-:W-:Y:S05]  /*6ea0*/  BSYNC.RECONVERGENT B6 ;  /* 0x0000000000067941 */ /* 0x000fea0003800200 */
.L_x_102:
[----:B------:R-:W-:Y:S01]  /*6eb0*/  F2FP.F16.E5M2.UNPACK_B R4, R149 ;  /* 0x00000095ff04723e */ /* 0x000fe200020004ff */
[----:B------:R-:W-:Y:S05]  /*6ec0*/  WARPSYNC.ALL ;  /* 0x0000000000007948 */ /* 0x000fea0003800000 */
[----:B------:R-:W-:Y:S01]  /*6ed0*/  R2UR UR4, R80 ;  /* 0x00000000500472ca */ /* 0x000fe200000e0000 */
[--C-:B------:R-:W-:Y:S01]  /*6ee0*/  HADD2.F32 R88, -RZ, R4.reuse.H0_H0 ;  /* 0x20000004ff587230 */ /* 0x100fe20000004100 */
[-C--:B------:R-:W-:Y:S01]  /*6ef0*/  F2FP.F16.E5M2.UNPACK_B R0, R148.reuse ;  /* 0x00000094ff00723e */ /* 0x080fe200020004ff */
[----:B------:R-:W-:Y:S01]  /*6f00*/  HADD2.F32 R83, -RZ, R4.H1_H1 ;  /* 0x30000004ff537230 */ /* 0x000fe20000004100 */
[----:B------:R-:W-:Y:S01]  /*6f10*/  F2FP.F16.E5M2.UNPACK_B R4, R151 ;  /* 0x00000097ff04723e */ /* 0x000fe200020004ff */
[----:B------:R-:W-:Y:S01]  /*6f20*/  BSSY.RECONVERGENT B0, `(.L_x_104) ;  /* 0x0000116000007945 */ /* 0x000fe20003800200 */
[----:B------:R-:W-:Y:S01]  /*6f30*/  F2FP.F16.E5M2.UNPACK_B R3, R148.H1 ;  /* 0x00000094ff03723e */ /* 0x000fe200030004ff */
[--C-:B------:R-:W-:Y:S01]  /*6f40*/  HADD2.F32 R2, -RZ, R0.reuse.H0_H0 ;  /* 0x20000000ff027230 */ /* 0x100fe20000004100 */
[----:B-1----:R-:W-:Y:S01]  /*6f50*/  F2FP.F16.E5M2.UNPACK_B R135, R162 ;  /* 0x000000a2ff87723e */ /* 0x002fe200020004ff */
[----:B------:R-:W-:Y:S01]  /*6f60*/  HADD2.F32 R82, -RZ, R0.H1_H1 ;  /* 0x30000000ff527230 */ /* 0x000fe20000004100 */
[----:B------:R-:W-:Y:S01]  /*6f70*/  F2FP.F16.E5M2.UNPACK_B R0, R149.H1 ;  /* 0x00000095ff00723e */ /* 0x000fe200030004ff */
[--C-:B------:R-:W-:Y:S01]  /*6f80*/  HADD2.F32 R84, -RZ, R3.reuse.H0_H0 ;  /* 0x20000003ff547230 */ /* 0x100fe20000004100 */
[----:B------:R-:W-:Y:S01]  /*6f90*/  F2FP.F16.E5M2.UNPACK_B R125, R159.H1 ;  /* 0x0000009fff7d723e */ /* 0x000fe200030004ff */
[----:B------:R-:W-:Y:S01]  /*6fa0*/  HADD2.F32 R86, -RZ, R3.H1_H1 ;  /* 0x30000003ff567230 */ /* 0x000fe20000004100 */
[-C--:B------:R-:W-:Y:S01]  /*6fb0*/  F2FP.F16.E5M2.UNPACK_B R3, R150.reuse ;  /* 0x00000096ff03723e */ /* 0x080fe200020004ff */
[--C-:B------:R-:W-:Y:S01]  /*6fc0*/  HADD2.F32 R90, -RZ, R0.reuse.H0_H0 ;  /* 0x20000000ff5a7230 */ /* 0x100fe20000004100 */
[----:B------:R-:W-:Y:S01]  /*6fd0*/  ISETP.NE.AND P0, PT, R189, RZ, PT ;  /* 0x000000ffbd00720c */ /* 0x000fe20003f05270 */
[----:B------:R-:W-:Y:S01]  /*6fe0*/  HADD2.F32 R85, -RZ, R0.H1_H1 ;  /* 0x30000000ff557230 */ /* 0x000fe20000004100 */
[----:B------:R-:W-:Y:S01]  /*6ff0*/  F2FP.F16.E5M2.UNPACK_B R0, R150.H1 ;  /* 0x00000096ff00723e */ /* 0x000fe200030004ff */
[--C-:B------:R-:W-:Y:S01]  /*7000*/  HADD2.F32 R92, -RZ, R3.reuse.H0_H0 ;  /* 0x20000003ff5c7230 */ /* 0x100fe20000004100 */
[----:B------:R-:W-:Y:S01]  /*7010*/  ISETP.NE.AND P6, PT, R198, RZ, PT ;  /* 0x000000ffc600720c */ /* 0x000fe20003fc5270 */
[----:B------:R-:W-:Y:S01]  /*7020*/  HADD2.F32 R87, -RZ, R3.H1_H1 ;  /* 0x30000003ff577230 */ /* 0x000fe20000004100 */
[----:B------:R-:W-:Y:S01]  /*7030*/  F2FP.F16.E5M2.UNPACK_B R3, R151.H1 ;  /* 0x00000097ff03723e */ /* 0x000fe200030004ff */
[--C-:B------:R-:W-:Y:S02]  /*7040*/  HADD2.F32 R94, -RZ, R0.reuse.H0_H0 ;  /* 0x20000000ff5e7230 */ /* 0x100fe40000004100 */
[----:B------:R-:W-:Y:S01]  /*7050*/  HADD2.F32 R89, -RZ, R0.H1_H1 ;  /* 0x30000000ff597230 */ /* 0x000fe20000004100 */
[-C--:B------:R-:W-:Y:S01]  /*7060*/  F2FP.F16.E5M2.UNPACK_B R0, R152.reuse ;  /* 0x00000098ff00723e */ /* 0x080fe200020004ff */
[--C-:B------:R-:W-:Y:S02]  /*7070*/  HADD2.F32 R96, -RZ, R4.reuse.H0_H0 ;  /* 0x20000004ff607230 */ /* 0x100fe40000004100 */
[----:B------:R-:W-:Y:S01]  /*7080*/  HADD2.F32 R91, -RZ, R4.H1_H1 ;  /* 0x30000004ff5b7230 */ /* 0x000fe20000004100 */
[-C--:B------:R-:W-:Y:S01]  /*7090*/  F2FP.F16.E5M2.UNPACK_B R4, R153.reuse ;  /* 0x00000099ff04723e */ /* 0x080fe200020004ff */
[--C-:B------:R-:W-:Y:S02]  /*70a0*/  HADD2.F32 R100, -RZ, R0.reuse.H0_H0 ;  /* 0x20000000ff647230 */ /* 0x100fe40000004100 */
[----:B------:R-:W-:Y:S01]  /*70b0*/  HADD2.F32 R95, -RZ, R0.H1_H1 ;  /* 0x30000000ff5f7230 */ /* 0x000fe20000004100 */
[----:B------:R-:W-:Y:S01]  /*70c0*/  F2FP.F16.E5M2.UNPACK_B R0, R153.H1 ;  /* 0x00000099ff00723e */ /* 0x000fe200030004ff */
[--C-:B------:R-:W-:Y:S02]  /*70d0*/  HADD2.F32 R98, -RZ, R3.reuse.H0_H0 ;  /* 0x20000003ff627230 */ /* 0x100fe40000004100 */
[----:B------:R-:W-:Y:S01]  /*70e0*/  HADD2.F32 R93, -RZ, R3.H1_H1 ;  /* 0x30000003ff5d7230 */ /* 0x000fe20000004100 */
[----:B------:R-:W-:Y:S01]  /*70f0*/  F2FP.F16.E5M2.UNPACK_B R3, R152.H1 ;  /* 0x00000098ff03723e */ /* 0x000fe200030004ff */
[--C-:B------:R-:W-:Y:S02]  /*7100*/  HADD2.F32 R106, -RZ, R0.reuse.H0_H0 ;  /* 0x20000000ff6a7230 */ /* 0x100fe40000004100 */
[----:B------:R-:W-:Y:S01]  /*7110*/  HADD2.F32 R101, -RZ, R0.H1_H1 ;  /* 0x30000000ff657230 */ /* 0x000fe20000004100 */
[-C--:B------:R-:W-:Y:S01]  /*7120*/  F2FP.F16.E5M2.UNPACK_B R0, R154.reuse.H1 ;  /* 0x0000009aff00723e */ /* 0x080fe200030004ff */
[--C-:B------:R-:W-:Y:S02]  /*7130*/  HADD2.F32 R104, -RZ, R4.reuse.H0_H0 ;  /* 0x20000004ff687230 */ /* 0x100fe40000004100 */
[----:B------:R-:W-:Y:S01]  /*7140*/  HADD2.F32 R99, -RZ, R4.H1_H1 ;  /* 0x30000004ff637230 */ /* 0x000fe20000004100 */
[----:B------:R-:W-:Y:S01]  /*7150*/  F2FP.F16.E5M2.UNPACK_B R4, R155 ;  /* 0x0000009bff04723e */ /* 0x000fe200020004ff */
[--C-:B------:R-:W-:Y:S02]  /*7160*/  HADD2.F32 R102, -RZ, R3.reuse.H0_H0 ;  /* 0x20000003ff667230 */ /* 0x100fe40000004100 */
[----:B------:R-:W-:Y:S01]  /*7170*/  HADD2.F32 R97, -RZ, R3.H1_H1 ;  /* 0x30000003ff617230 */ /* 0x000fe20000004100 */
[----:B------:R-:W-:Y:S01]  /*7180*/  F2FP.F16.E5M2.UNPACK_B R3, R154 ;  /* 0x0000009aff03723e */ /* 0x000fe200020004ff */
[--C-:B------:R-:W-:Y:S02]  /*7190*/  HADD2.F32 R110, -RZ, R0.reuse.H0_H0 ;  /* 0x20000000ff6e7230 */ /* 0x100fe40000004100 */
[----:B------:R-:W-:Y:S01]  /*71a0*/  HADD2.F32 R105, -RZ, R0.H1_H1 ;  /* 0x30000000ff697230 */ /* 0x000fe20000004100 */
[-C--:B------:R-:W-:Y:S01]  /*71b0*/  F2FP.F16.E5M2.UNPACK_B R0, R156.reuse ;  /* 0x0000009cff00723e */ /* 0x080fe200020004ff */
[--C-:B------:R-:W-:Y:S02]  /*71c0*/  HADD2.F32 R112, -RZ, R4.reuse.H0_H0 ;  /* 0x20000004ff707230 */ /* 0x100fe40000004100 */
[----:B------:R-:W-:Y:S01]  /*71d0*/  HADD2.F32 R107, -RZ, R4.H1_H1 ;  /* 0x30000004ff6b7230 */ /* 0x000fe20000004100 */
[----:B------:R-:W-:Y:S01]  /*71e0*/  F2FP.F16.E5M2.UNPACK_B R4, R157 ;  /* 0x0000009dff04723e */ /* 0x000fe200020004ff */
[--C-:B------:R-:W-:Y:S02]  /*71f0*/  HADD2.F32 R108, -RZ, R3.reuse.H0_H0 ;  /* 0x20000003ff6c7230 */ /* 0x100fe40000004100 */
[----:B------:R-:W-:Y:S01]  /*7200*/  HADD2.F32 R103, -RZ, R3.H1_H1 ;  /* 0x30000003ff677230 */ /* 0x000fe20000004100 */
[----:B------:R-:W-:Y:S01]  /*7210*/  F2FP.F16.E5M2.UNPACK_B R3, R155.H1 ;  /* 0x0000009bff03723e */ /* 0x000fe200030004ff */
[--C-:B------:R-:W-:Y:S02]  /*7220*/  HADD2.F32 R116, -RZ, R0.reuse.H0_H0 ;  /* 0x20000000ff747230 */ /* 0x100fe40000004100 */
[----:B------:R-:W-:Y:S01]  /*7230*/  HADD2.F32 R111, -RZ, R0.H1_H1 ;  /* 0x30000000ff6f7230 */ /* 0x000fe20000004100 */
[----:B------:R-:W-:Y:S01]  /*7240*/  F2FP.F16.E5M2.UNPACK_B R0, R156.H1 ;  /* 0x0000009cff00723e */ /* 0x000fe200030004ff */
[--C-:B------:R-:W-:Y:S02]  /*7250*/  HADD2.F32 R120, -RZ, R4.reuse.H0_H0 ;  /* 0x20000004ff787230 */ /* 0x100fe40000004100 */
[----:B------:R-:W-:Y:S02]  /*7260*/  HADD2.F32 R115, -RZ, R4.H1_H1 ;  /* 0x30000004ff737230 */ /* 0x000fe40000004100 */
[--C-:B------:R-:W-:Y:S01]  /*7270*/  HADD2.F32 R114, -RZ, R3.reuse.H0_H0 ;  /* 0x20000003ff727230 */ /* 0x100fe20000004100 */
[----:B------:R-:W1:Y:S01]  /*7280*/  LDTM.x64 R4, tmem[UR4+0x40] ;  /* 0x00004004000479ee */ /* 0x000e620008340000 */
[----:B------:R-:W-:Y:S01]  /*7290*/  HADD2.F32 R109, -RZ, R3.H1_H1 ;  /* 0x30000003ff6d7230 */ /* 0x000fe20000004100 */
[----:B------:R-:W-:Y:S01]  /*72a0*/  F2FP.F16.E5M2.UNPACK_B R3, R157.H1 ;  /* 0x0000009dff03723e */ /* 0x000fe200030004ff */
        /* <DEDUP_REMOVED lines=14> */
[----:B------:R-:W-:Y:S01]  /*7390*/  F2FP.F16.E5M2.UNPACK_B R0, R160.H1 ;  /* 0x000000a0ff00723e */ /* 0x000fe200030004ff */
[--C-:B------:R-:W-:Y:S02]  /*73a0*/  HADD2.F32 R132, -RZ, R3.reuse.H0_H0 ;  /* 0x20000003ff847230 */ /* 0x100fe40000004100 */
[C---:B-1----:R-:W-:Y:S01]  /*73b0*/  FMUL R7, R78.reuse, R7 ;  /* 0x000000074e077220 */ /* 0x042fe20000400000 */
        /* <DEDUP_REMOVED lines=10> */
[C---:B------:R-:W-:Y:S01]  /*7460*/  FMUL R0, R78.reuse, R4 ;  /* 0x000000044e007220 */ /* 0x040fe20000400000 */
[--C-:B------:R-:W-:Y:S01]  /*7470*/  HADD2.F32 R140, -RZ, R135.reuse.H0_H0 ;  /* 0x20000087ff8c7230 */ /* 0x100fe20000004100 */
[----:B------:R-:W-:Y:S01]  /*7480*/  F2FP.F16.E5M2.UNPACK_B R4, R163 ;  /* 0x000000a3ff04723e */ /* 0x000fe200020004ff */
[----:B------:R-:W-:Y:S02]  /*7490*/  HADD2.F32 R135, -RZ, R135.H1_H1 ;  /* 0x30000087ff877230 */ /* 0x000fe40000004100 */
[C---:B------:R-:W-:Y:S01]  /*74a0*/  FFMA R0, R81.reuse, R2, R0 ;  /* 0x0000000251007223 */ /* 0x040fe20000000000 */
[C---:B------:R-:W-:Y:S01]  /*74b0*/  FMUL R2, R78.reuse, R5 ;  /* 0x000000054e027220 */ /* 0x040fe20000400000 */
[--C-:B------:R-:W-:Y:S01]  /*74c0*/  HADD2.F32 R142, -RZ, R3.reuse.H0_H0 ;  /* 0x20000003ff8e7230 */ /* 0x100fe20000004100 */
[----:B------:R-:W-:Y:S01]  /*74d0*/  F2FP.F16.E5M2.UNPACK_B R5, R163.H1 ;  /* 0x000000a3ff05723e */ /* 0x000fe200030004ff */
[----:B------:R-:W-:Y:S02]  /*74e0*/  HADD2.F32 R137, -RZ, R3.H1_H1 ;  /* 0x30000003ff897230 */ /* 0x000fe40000004100 */
[C---:B------:R-:W-:Y:S01]  /*74f0*/  FFMA R2, R81.reuse, R82, R2 ;  /* 0x0000005251027223 */ /* 0x040fe20000000002 */
[--C-:B------:R-:W-:Y:S02]  /*7500*/  HADD2.F32 R82, -RZ, R4.reuse.H0_H0 ;  /* 0x20000004ff527230 */ /* 0x100fe40000004100 */
[C---:B------:R-:W-:Y:S01]  /*7510*/  FMUL R3, R78.reuse, R6 ;  /* 0x000000064e037220 */ /* 0x040fe20000400000 */
[----:B------:R-:W-:Y:S02]  /*7520*/  HADD2.F32 R139, -RZ, R4.H1_H1 ;  /* 0x30000004ff8b7230 */ /* 0x000fe40000004100 */
[C---:B------:R-:W-:Y:S01]  /*7530*/  FMUL R4, R78.reuse, R9 ;  /* 0x000000094e047220 */ /* 0x040fe20000400000 */
[--C-:B------:R-:W-:Y:S02]  /*7540*/  HADD2.F32 R141, -RZ, R5.reuse.H1_H1 ;  /* 0x30000005ff8d7230 */ /* 0x100fe40000004100 */
[C---:B------:R-:W-:Y:S01]  /*7550*/  FFMA R3, R81.reuse, R84, R3 ;  /* 0x0000005451037223 */ /* 0x040fe20000000003 */
[----:B------:R-:W-:Y:S01]  /*7560*/  FFMA R7, R81, R86, R7 ;  /* 0x0000005651077223 */ /* 0x000fe20000000007 */
[----:B------:R-:W-:Y:S02]  /*7570*/  HADD2.F32 R84, -RZ, R5.H0_H0 ;  /* 0x20000005ff547230 */ /* 0x000fe40000004100 */
[C---:B------:R-:W-:Y:S01]  /*7580*/  FMUL R5, R78.reuse, R10 ;  /* 0x0000000a4e057220 */ /* 0x040fe20000400000 */
[C---:B------:R-:W-:Y:S01]  /*7590*/  FMUL R6, R78.reuse, R11 ;  /* 0x0000000b4e067220 */ /* 0x040fe20000400000 */
[C---:B------:R-:W-:Y:S01]  /*75a0*/  FMUL R11, R78.reuse, R16 ;  /* 0x000000104e0b7220 */ /* 0x040fe20000400000 */
[----:B------:R-:W-:Y:S01]  /*75b0*/  F2FP.SATFINITE.E5M2.F32.PACK_AB_MERGE_C R143, R7, R3, RZ ;  /* 0x00000003078f723e */ /* 0x000fe200048060ff */
[C---:B------:R-:W-:Y:S01]  /*75c0*/  FMUL R3, R78.reuse, R8 ;  /* 0x000000084e037220 */ /* 0x040fe20000400000 */
[C---:B------:R-:W-:Y:S01]  /*75d0*/  FMUL R7, R78.reuse, R12 ;  /* 0x0000000c4e077220 */ /* 0x040fe20000400000 */
[C---:B------:R-:W-:Y:S01]  /*75e0*/  FMUL R8, R78.reuse, R13 ;  /* 0x0000000d4e087220 */ /* 0x040fe20000400000 */
[C---:B------:R-:W-:Y:S01]  /*75f0*/  FMUL R12, R78.reuse, R17 ;  /* 0x000000114e0c7220 */ /* 0x040fe20000400000 */
[C---:B------:R-:W-:Y:S01]  /*7600*/  FFMA R3, R81.reuse, R88, R3 ;  /* 0x0000005851037223 */ /* 0x040fe20000000003 */
[C---:B------:R-:W-:Y:S01]  /*7610*/  FFMA R4, R81.reuse, R83, R4 ;  /* 0x0000005351047223 */ /* 0x040fe20000000004 */
[C---:B------:R-:W-:Y:S01]  /*7620*/  FFMA R5, R81.reuse, R90, R5 ;  /* 0x0000005a51057223 */ /* 0x040fe20000000005 */
[C---:B------:R-:W-:Y:S01]  /*7630*/  FFMA R6, R81.reuse, R85, R6 ;  /* 0x0000005551067223 */ /* 0x040fe20000000006 */
[C---:B------:R-:W-:Y:S01]  /*7640*/  FFMA R7, R81.reuse, R92, R7 ;  /* 0x0000005c51077223 */ /* 0x040fe20000000007 */
[C---:B------:R-:W-:Y:S01]  /*7650*/  FFMA R8, R81.reuse, R87, R8 ;  /* 0x0000005751087223 */ /* 0x040fe20000000008 */
[C---:B------:R-:W-:Y:S01]  /*7660*/  FMUL R16, R78.reuse, R21 ;  /* 0x000000154e107220 */ /* 0x040fe20000400000 */
[----:B------:R-:W-:Y:S01]  /*7670*/  FMUL R9, R78, R14 ;  /* 0x0000000e4e097220 */ /* 0x000fe20000400000 */
[----:B------:R-:W-:Y:S01]  /*7680*/  F2FP.SATFINITE.E5M2.F32.PACK_AB_MERGE_C R5, R6, R5, RZ ;  /* 0x000000050605723e */ /* 0x000fe200048060ff */
[C---:B------:R-:W-:Y:S01]  /*7690*/  FMUL R10, R78.reuse, R15 ;  /* 0x0000000f4e0a7220 */ /* 0x040fe20000400000 */
[C---:B------:R-:W-:Y:S01]  /*76a0*/  FMUL R15, R78.reuse, R20 ;  /* 0x000000144e0f7220 */ /* 0x040fe20000400000 */
[C---:B------:R-:W-:Y:S01]  /*76b0*/  FFMA R9, R81.reuse, R94, R9 ;  /* 0x0000005e51097223 */ /* 0x040fe20000000009 */
[C---:B------:R-:W-:Y:S01]  /*76c0*/  FMUL R20, R78.reuse, R25 ;  /* 0x000000194e147220 */ /* 0x040fe20000400000 */
[C---:B------:R-:W-:Y:S01]  /*76d0*/  FFMA R10, R81.reuse, R89, R10 ;  /* 0x00000059510a7223 */ /* 0x040fe2000000000a */
[C---:B------:R-:W-:Y:S01]  /*76e0*/  FFMA R11, R81.reuse, R96, R11 ;  /* 0x00000060510b7223 */ /* 0x040fe2000000000b */
[C---:B------:R-:W-:Y:S01]  /*76f0*/  FFMA R12, R81.reuse, R91, R12 ;  /* 0x0000005b510c7223 */ /* 0x040fe2000000000c */
[C---:B------:R-:W-:Y:S01]  /*7700*/  FMUL R13, R78.reuse, R18 ;  /* 0x000000124e0d7220 */ /* 0x040fe20000400000 */
[----:B------:R-:W-:Y:S01]  /*7710*/  FMUL R14, R78, R19 ;  /* 0x000000134e0e7220 */ /* 0x000fe20000400000 */
[----:B------:R-:W-:Y:S01]  /*7720*/  F2FP.SATFINITE.E5M2.F32.PACK_AB_MERGE_C R9, R10, R9, RZ ;  /* 0x000000090a09723e */ /* 0x000fe200048060ff */
[C---:B------:R-:W-:Y:S01]  /*7730*/  FMUL R19, R78.reuse, R24 ;  /* 0x000000184e137220 */ /* 0x040fe20000400000 */
        /* <DEDUP_REMOVED lines=17> */
[----:B------:R-:W-:Y:S01]  /*7850*/  FMUL R27, R78, R32 ;  /* 0x000000204e1b7220 */ /* 0x000fe20000400000 */
[C---:B------:R-:W-:Y:S01]  /*7860*/  FFMA R21, R81.reuse, R106, R21 ;  /* 0x0000006a51157223 */ /* 0x040fe20000000015 */
[C---:B------:R-:W-:Y:S01]  /*7870*/  FFMA R22, R81.reuse, R101, R22 ;  /* 0x0000006551167223 */ /* 0x040fe20000000016 */
[----:B------:R-:W-:Y:S01]  /*7880*/  F2FP.SATFINITE.E5M2.F32.PACK_AB_MERGE_C R16, R16, R15, R17 ;  /* 0x0000000f1010723e */ /* 0x000fe20004806011 */
[C---:B------:R-:W-:Y:S01]  /*7890*/  FFMA R23, R81.reuse, R108, R23 ;  /* 0x0000006c51177223 */ /* 0x040fe20000000017 */
[C---:B------:R-:W-:Y:S01]  /*78a0*/  FFMA R24, R81.reuse, R103, R24 ;  /* 0x0000006751187223 */ /* 0x040fe20000000018 */
[----:B------:R-:W-:Y:S01]  /*78b0*/  FMUL R32, R78, R37 ;  /* 0x000000254e207220 */ /* 0x000fe20000400000 */
[----:B------:R-:W-:Y:S01]  /*78c0*/  F2FP.SATFINITE.E5M2.F32.PACK_AB_MERGE_C R21, R22, R21, RZ ;  /* 0x000000151615723e */ /* 0x000fe200048060ff */
[C---:B------:R-:W-:Y:S01]  /*78d0*/  FMUL R25, R78.reuse, R30 ;  /* 0x0000001e4e197220 */ /* 0x040fe20000400000 */
[C---:B------:R-:W-:Y:S01]  /*78e0*/  FMUL R26, R78.reuse, R31 ;  /* 0x0000001f4e1a7220 */ /* 0x040fe20000400000 */
[----:B------:R-:W-:Y:S01]  /*78f0*/  FMUL R31, R78, R36 ;  /* 0x000000244e1f7220 */ /* 0x000fe20000400000 */
[----:B------:R-:W-:Y:S01]  /*7900*/  F2FP.SATFINITE.E5M2.F32.PACK_AB_MERGE_C R17, R20, R19, R21 ;  /* 0x000000131411723e */ /* 0x000fe20004806015 */
        /* <DEDUP_REMOVED lines=8> */
[----:B------:R-:W-:Y:S01]  /*7990*/  FMUL R35, R78, R40 ;  /* 0x000000284e237220 */ /* 0x000fe20000400000 */
[C---:B------:R-:W-:Y:S01]  /*79a0*/  FFMA R29, R81.reuse, R114, R29 ;  /* 0x00000072511d7223 */ /* 0x040fe2000000001d */
[----:B------:R-:W-:Y:S01]  /*79b0*/  F2FP.SATFINITE.E5M2.F32.PACK_AB_MERGE_C R18, R24, R23, R18 ;  /* 0x000000171812723e */ /* 0x000fe20004806012 */
        /* <DEDUP_REMOVED lines=22> */
[C---:B------:R-:W-:Y:S01]  /*7b20*/  FMUL R41, R78.reuse, R46 ;  /* 0x0000002e4e297220 */ /* 0x040fe20000400000 */
[C---:B------:R-:W-:Y:S01]  /*7b30*/  FMUL R42, R78.reuse, R47 ;  /* 0x0000002f4e2a7220 */ /* 0x040fe20000400000 */
[C---:B------:R-:W-:Y:S01]  /*7b40*/  FFMA R40, R81.reuse, R119, R40 ;  /* 0x0000007751287223 */ /* 0x040fe20000000028 */
[--C-:B------:R-:W-:Y:S02]  /*7b50*/  HADD2.F32 R130, -RZ, R125.reuse.H0_H0 ;  /* 0x2000007dff827230 */ /* 0x100fe40000004100 */
[C---:B------:R-:W-:Y:S01]  /*7b60*/  FFMA R41, R81.reuse, R126, R41 ;  /* 0x0000007e51297223 */ /* 0x040fe20000000029 */
[----:B------:R-:W-:Y:S02]  /*7b70*/  HADD2.F32 R125, -RZ, R125.H1_H1 ;  /* 0x3000007dff7d7230 */ /* 0x000fe40000004100 */
[C---:B------:R-:W-:Y:S01]  /*7b80*/  FMUL R45, R78.reuse, R50 ;  /* 0x000000324e2d7220 */ /* 0x040fe20000400000 */
[C---:B------:R-:W-:Y:S01]  /*7b90*/  FFMA R42, R81.reuse, R121, R42 ;  /* 0x00000079512a7223 */ /* 0x040fe2000000002a */
[C---:B------:R-:W-:Y:S01]  /*7ba0*/  FMUL R46, R78.reuse, R51 ;  /* 0x000000334e2e7220 */ /* 0x040fe20000400000 */
[C---:B------:R-:W-:Y:S01]  /*7bb0*/  FFMA R43, R81.reuse, R128, R43 ;  /* 0x00000080512b7223 */ /* 0x040fe2000000002b */
[C---:B------:R-:W-:Y:S01]  /*7bc0*/  FMUL R47, R78.reuse, R52 ;  /* 0x000000344e2f7220 */ /* 0x040fe20000400000 */
        /* <DEDUP_REMOVED lines=10> */
[C---:B------:R-:W-:Y:S01]  /*7c70*/  FFMA R45, R81.reuse, R130, R45 ;  /* 0x00000082512d7223 */ /* 0x040fe2000000002d */
[C---:B------:R-:W-:Y:S01]  /*7c80*/  FMUL R59, R78.reuse, R64 ;  /* 0x000000404e3b7220 */ /* 0x040fe20000400000 */
[C---:B------:R-:W-:Y:S01]  /*7c90*/  FMUL R60, R78.reuse, R65 ;  /* 0x000000414e3c7220 */ /* 0x040fe20000400000 */
[C---:B------:R-:W-:Y:S01]  /*7ca0*/  FMUL R61, R78.reuse, R66 ;  /* 0x000000424e3d7220 */ /* 0x040fe20000400000 */
[----:B------:R-:W-:Y:S01]  /*7cb0*/  FMUL R62, R78, R67 ;  /* 0x000000434e3e7220 */ /* 0x000fe20000400000 */
[C---:B------:R-:W-:Y:S01]  /*7cc0*/  FFMA R46, R81.reuse, R125, R46 ;  /* 0x0000007d512e7223 */ /* 0x040fe2000000002e */
[----:B------:R-:W-:Y:S01]  /*7cd0*/  F2FP.SATFINITE.E5M2.F32.PACK_AB_MERGE_C R64, R2, R0, R143 ;  /* 0x000000000240723e */ /* 0x000fe2000480608f */
[C---:B------:R-:W-:Y:S01]  /*7ce0*/  FFMA R47, R81.reuse, R132, R47 ;  /* 0x00000084512f7223 */ /* 0x040fe2000000002f */
[----:B------:R-:W-:Y:S01]  /*7cf0*/  F2FP.SATFINITE.E5M2.F32.PACK_AB_MERGE_C R65, R4, R3, R5 ;  /* 0x000000030441723e */ /* 0x000fe20004806005 */
[C---:B------:R-:W-:Y:S01]  /*7d00*/  FFMA R48, R81.reuse, R127, R48 ;  /* 0x0000007f51307223 */ /* 0x040fe20000000030 */
[----:B------:R-:W-:Y:S01]  /*7d10*/  F2FP.SATFINITE.E5M2.F32.PACK_AB_MERGE_C R66, R8, R7, R9 ;  /* 0x000000070842723e */ /* 0x000fe20004806009 */
[C---:B------:R-:W-:Y:S01]  /*7d20*/  FFMA R49, R81.reuse, R134, R49 ;  /* 0x0000008651317223 */ /* 0x040fe20000000031 */
[----:B------:R-:W-:Y:S01]  /*7d30*/  F2FP.SATFINITE.E5M2.F32.PACK_AB_MERGE_C R67, R12, R11, R13 ;  /* 0x0000000b0c43723e */ /* 0x000fe2000480600d */
[----:B------:R-:W-:Y:S01]  /*7d40*/  FMUL R53, R78, R58 ;  /* 0x0000003a4e357220 */ /* 0x000fe20000400000 */
[C---:B------:R-:W-:Y:S01]  /*7d50*/  FFMA R50, R81.reuse, R129, R50 ;  /* 0x0000008151327223 */ /* 0x040fe20000000032 */
[C---:B------:R-:W-:Y:S01]  /*7d60*/  FFMA R51, R81.reuse, R136, R51 ;  /* 0x0000008851337223 */ /* 0x040fe20000000033 */
[C---:B------:R-:W-:Y:S01]  /*7d70*/  FFMA R52, R81.reuse, R131, R52 ;  /* 0x0000008351347223 */ /* 0x040fe20000000034 */
[----:B------:R1:W-:Y:S01]  /*7d80*/  STS.128 [R172+UR49+0xa200], R64 ;  /* 0x00a20040ac007988 */ /* 0x0003e20008000c31 */
[C---:B------:R-:W-:Y:S01]  /*7d90*/  FFMA R53, R81.reuse, R138, R53 ;  /* 0x0000008a51357223 */ /* 0x040fe20000000035 */
[----:B------:R-:W-:Y:S01]  /*7da0*/  F2FP.SATFINITE.E5M2.F32.PACK_AB_MERGE_C R37, R38, R37, RZ ;  /* 0x000000252625723e */ /* 0x000fe200048060ff */
[C---:B------:R-:W-:Y:S01]  /*7db0*/  FFMA R54, R81.reuse, R133, R54 ;  /* 0x0000008551367223 */ /* 0x040fe20000000036 */
[----:B------:R-:W-:Y:S01]  /*7dc0*/  FMUL R58, R78, R63 ;  /* 0x0000003f4e3a7220 */ /* 0x000fe20000400000 */
[C---:B------:R-:W-:Y:S01]  /*7dd0*/  FFMA R55, R81.reuse, R140, R55 ;  /* 0x0000008c51377223 */ /* 0x040fe20000000037 */
[C---:B------:R-:W-:Y:S01]  /*7de0*/  FFMA R56, R81.reuse, R135, R56 ;  /* 0x0000008751387223 */ /* 0x040fe20000000038 */
[C---:B------:R-:W-:Y:S01]  /*7df0*/  FFMA R57, R81.reuse, R142, R57 ;  /* 0x0000008e51397223 */ /* 0x040fe20000000039 */
[----:B------:R1:W-:Y:S01]  /*7e00*/  STS.128 [R192+0xa010], R16 ;  /* 0x00a01010c0007388 */ /* 0x0003e20000000c00 */
[----:B------:R-:W-:Y:S01]  /*7e10*/  F2FP.SATFINITE.E5M2.F32.PACK_AB_MERGE_C R33, R36, R35, R37 ;  /* 0x000000232421723e */ /* 0x000fe20004806025 */
[C---:B------:R-:W-:Y:S01]  /*7e20*/  FFMA R58, R81.reuse, R137, R58 ;  /* 0x00000089513a7223 */ /* 0x040fe2000000003a */
[----:B------:R-:W-:Y:S01]  /*7e30*/  F2FP.SATFINITE.E5M2.F32.PACK_AB_MERGE_C R34, R42, R41, RZ ;  /* 0x000000292a22723e */ /* 0x000fe200048060ff */
[C---:B------:R-:W-:Y:S01]  /*7e40*/  FFMA R59, R81.reuse, R82, R59 ;  /* 0x00000052513b7223 */ /* 0x040fe2000000003b */
[----:B------:R-:W-:Y:S01]  /*7e50*/  F2FP.SATFINITE.E5M2.F32.PACK_AB_MERGE_C R35, R46, R45, RZ ;  /* 0x0000002d2e23723e */ /* 0x000fe200048060ff */
        /* <DEDUP_REMOVED lines=25> */
[----:B------:R-:W-:Y:S02]  /*7ff0*/  UIADD3 UR8, UP0, UPT, UR52, 0x680, URZ ;  /* 0x0000068034087890 */ /* 0x000fe4000ff1e0ff */
[----:B------:R-:W-:Y:S02]  /*8000*/  UIADD3 UR5, UPT, UPT, UR41, 0x40, URZ ;  /* 0x0000004029057890 */ /* 0x000fe4000fffe0ff */
[----:B------:R-:W-:Y:S02]  /*8010*/  UIADD3 UR4, UPT, UPT, UR49, 0xa200, URZ ;  /* 0x0000a20031047890 */ /* 0x000fe4000fffe0ff */
[----:B------:R-:W-:Y:S01]  /*8020*/  UIADD3.X UR9, UPT, UPT, URZ, UR53, URZ, UP0, !UPT ;  /* 0x00000035ff097290 */ /* 0x000fe200087fe4ff */
[----:B------:R-:W-:Y:S01]  /*8030*/  UMOV UR6, UR42 ;  /* 0x0000002a00067c82 */ /* 0x000fe20008000000 */
[----:B------:R-:W-:Y:S07]  /*8040*/  UMOV UR7, UR36 ;  /* 0x0000002400077c82 */ /* 0x000fee0008000000 */
[----:B------:R2:W-:Y:S01]  /*8050*/  UTMASTG.3D [UR4], [UR8] ;  /* 0x00000004080073b5 */ /* 0x0005e20008010000 */
[----:B------:R0:W-:Y:S01]  /*8060*/  UTMACMDFLUSH ;  /* 0x00000000000079b7 */ /* 0x0001e20000000000 */
[----:B--2---:R-:W-:Y:S04]  /*8070*/  DEPBAR.LE SB0, 0x1 ;  /* 0x000080400000791a */ /* 0x004fe80000000000 */
.L_x_105:
[----:B------:R-:W-:Y:S05]  /*8080*/  BSYNC.RECONVERGENT B0 ;  /* 0x0000000000007941 */ /* 0x000fea0003800200 */
.L_x_104:
        /* <DEDUP_REMOVED lines=16> */
.L_x_109:
[----:B------:R-:W-:Y:S05]  /*8190*/  BSYNC B0 ;  /* 0x0000000000007941 */ /* 0x000fea0003800000 */
.L_x_108:
        /* <DEDUP_REMOVED lines=20> */
.L_x_107:
[----:B------:R-:W-:Y:S05]  /*82e0*/  BSYNC B1 ;  /* 0x0000000000017941 */ /* 0x000fea0003800000 */
.L_x_106:
[----:B--2---:R-:W-:Y:S01]  /*82f0*/  VIADD R0, R80, 0x80 ;  /* 0x0000008050007836 */ /* 0x004fe20000000000 */
        /* <DEDUP_REMOVED lines=10> */
[----:B------:R-:W5:Y:S01]  /*83a0*/  LDCU.64 UR6, c[0x4][0x80] ;  /* 0x01001000ff0677ac */ /* 0x000f620008000a00 */
[----:B------:R-:W1:Y:S01]  /*83b0*/  LDC.64 R2, c[0x4][R3] ;  /* 0x0100000003027b82 */ /* 0x000e620000000a00 */
[----:B------:R-:W3:Y:S01]  /*83c0*/  LDCU.64 UR4, c[0x4][0x18] ;  /* 0x01000300ff0477ac */ /* 0x000ee20008000a00 */
[----:B--2---:R-:W-:Y:S01]  /*83d0*/  MOV R5, UR9 ;  /* 0x0000000900057c02 */ /* 0x004fe20008000f00 */
[----:B------:R-:W-:Y:S01]  /*83e0*/  IMAD.U32 R4, RZ, RZ, UR8 ;  /* 0x00000008ff047e24 */ /* 0x000fe2000f8e00ff */
[----:B-----5:R-:W-:Y:S01]  /*83f0*/  MOV R7, UR7 ;  /* 0x0000000700077c02 */ /* 0x020fe20008000f00 */
[----:B------:R-:W-:Y:S01]  /*8400*/  IMAD.U32 R6, RZ, RZ, UR6 ;  /* 0x00000006ff067e24 */ /* 0x000fe2000f8e00ff */
[----:B---3--:R-:W-:Y:S01]  /*8410*/  MOV R11, UR5 ;  /* 0x00000005000b7c02 */ /* 0x008fe20008000f00 */
[----:B------:R-:W-:Y:S02]  /*8420*/  IMAD.U32 R10, RZ, RZ, UR4 ;  /* 0x00000004ff0a7e24 */ /* 0x000fe4000f8e00ff */
[----:B------:R-:W-:Y:S07]  /*8430*/  LEPC R20, `(.L_x_112) ;  /* 0x000000001014794e */ /* 0x000fee0000000000 */
[----:B-1--4-:R-:W-:Y:S05]  /*8440*/  CALL.ABS.NOINC R2 ;  /* 0x0000000002007343 */ /* 0x012fea0003c00000 */
.L_x_112:
[----:B------:R-:W-:Y:S05]  /*8450*/  BSYNC.RECONVERGENT B6 ;  /* 0x0000000000067941 */ /* 0x000fea0003800200 */
.L_x_111:
[----:B---3--:R-:W-:Y:S01]  /*8460*/  F2FP.F16.E5M2.UNPACK_B R4, R149 ;  /* 0x00000095ff04723e */ /* 0x008fe200020004ff */
        /* <DEDUP_REMOVED lines=13> */
[----:B----4-:R-:W-:Y:S01]  /*8540*/  F2FP.F16.E5M2.UNPACK_B R125, R159.H1 ;  /* 0x0000009fff7d723e */ /* 0x010fe200030004ff */
        /* <DEDUP_REMOVED lines=262> */
[----:B------:R-:W-:Y:S02]  /*95b0*/  UIADD3 UR8, UP0, UPT, UR52, 0x680, URZ ;  /* 0x0000068034087890 */ /* 0x000fe4000ff1e0ff */
[----:B------:R-:W-:Y:S02]  /*95c0*/  UIADD3 UR5, UPT, UPT, UR41, 0x80, URZ ;  /* 0x0000008029057890 */ /* 0x000fe4000fffe0ff */
[----:B------:R-:W-:Y:S01]  /*95d0*/  MOV R188, UR10 ;  /* 0x0000000a00bc7c02 */ /* 0x000fe20008000f00 */
[----:B------:R-:W-:Y:S01]  /*95e0*/  UIADD3.X UR9, UPT, UPT, URZ, UR53, URZ, UP0, !UPT ;  /* 0x00000035ff097290 */ /* 0x000fe200087fe4ff */
[----:B------:R-:W-:Y:S02]  /*95f0*/  UMOV UR6, UR42 ;  /* 0x0000002a00067c82 */ /* 0x000fe40008000000 */
[----:B------:R-:W-:Y:S01]  /*9600*/  R2UR UR4, R188 ;  /* 0x00000000bc0472ca */ /* 0x000fe200000e0000 */
[----:B------:R-:W-:Y:S11]  /*9610*/  UMOV UR7, UR36 ;  /* 0x0000002400077c82 */ /* 0x000ff60008000000 */
[----:B------:R-:W-:Y:S01]  /*9620*/  @!UPT UIADD3 URZ, UPT, UPT, URZ, URZ, URZ ;  /* 0x000000fffffff290 */ /* 0x000fe2000fffe0ff */
[----:B------:R2:W-:Y:S01]  /*9630*/  UTMASTG.3D [UR4], [UR8] ;  /* 0x00000004080073b5 */ /* 0x0005e20008010000 */
[----:B------:R0:W-:Y:S01]  /*9640*/  UTMACMDFLUSH ;  /* 0x00000000000079b7 */ /* 0x0001e20000000000 */
[----:B--2---:R-:W-:Y:S04]  /*9650*/  DEPBAR.LE SB0, 0x1 ;  /* 0x000080400000791a */ /* 0x004fe80000000000 */
.L_x_114:
[----:B------:R-:W-:Y:S05]  /*9660*/  BSYNC.RECONVERGENT B0 ;  /* 0x0000000000007941 */ /* 0x000fea0003800200 */
.L_x_113:
        /* <DEDUP_REMOVED lines=16> */
.L_x_118:
[----:B------:R-:W-:Y:S05]  /*9770*/  BSYNC B0 ;  /* 0x0000000000007941 */ /* 0x000fea0003800000 */
.L_x_117:
        /* <DEDUP_REMOVED lines=20> */
.L_x_116:
[----:B------:R-:W-:Y:S05]  /*98c0*/  BSYNC B1 ;  /* 0x0000000000017941 */ /* 0x000fea0003800000 */
.L_x_115:
[----:B--2---:R-:W-:Y:S05]  /*98d0*/  VIADD R0, R80, 0xc0 ;  /* 0x000000c050007836 */ /* 0x004fea0000000000 */
        /* <DEDUP_REMOVED lines=20> */
.L_x_120:
[----:B------:R-:W-:Y:S01]  /*9a20*/  ISETP.NE.AND P0, PT, R189, RZ, PT ;  /* 0x000000ffbd00720c */ /* 0x000fe20003f05270 */
[----:B------:R-:W-:Y:S05]  /*9a30*/  WARPSYNC.ALL ;  /* 0x0000000000007948 */ /* 0x000fea0003800000 */
[----:B------:R-:W-:Y:S01]  /*9a40*/  R2UR UR4, R80 ;  /* 0x00000000500472ca */ /* 0x000fe200000e0000 */
[----:B------:R-:W-:Y:S01]  /*9a50*/  BSSY.RECONVERGENT B0, `(.L_x_121) ;  /* 0x000011d000007945 */ /* 0x000fe20003800200 */
[----:B---3--:R-:W-:Y:S02]  /*9a60*/  F2FP.F16.E5M2.UNPACK_B R11, R149 ;  /* 0x00000095ff0b723e */ /* 0x008fe400020004ff */
[----:B------:R-:W-:Y:S02]  /*9a70*/  F2FP.F16.E5M2.UNPACK_B R10, R150 ;  /* 0x00000096ff0a723e */ /* 0x000fe400020004ff */
[----:B------:R-:W-:Y:S01]  /*9a80*/  F2FP.F16.E5M2.UNPACK_B R9, R151 ;  /* 0x00000097ff09723e */ /* 0x000fe200020004ff */
[--C-:B------:R-:W-:Y:S01]  /*9a90*/  HADD2.F32 R83, -RZ, R11.reuse.H0_H0 ;  /* 0x2000000bff537230 */ /* 0x100fe20000004100 */
[----:B----4-:R-:W-:Y:S01]  /*9aa0*/  F2FP.F16.E5M2.UNPACK_B R8, R152 ;  /* 0x00000098ff08723e */ /* 0x010fe200020004ff */
[----:B------:R-:W-:Y:S01]  /*9ab0*/  HADD2.F32 R84, -RZ, R11.H1_H1 ;  /* 0x3000000bff547230 */ /* 0x000fe20000004100 */
[----:B------:R-:W-:Y:S01]  /*9ac0*/  F2FP.F16.E5M2.UNPACK_B R7, R153 ;  /* 0x00000099ff07723e */ /* 0x000fe200020004ff */
[--C-:B------:R-:W-:Y:S01]  /*9ad0*/  HADD2.F32 R87, -RZ, R10.reuse.H0_H0 ;  /* 0x2000000aff577230 */ /* 0x100fe20000004100 */
[----:B------:R-:W-:Y:S01]  /*9ae0*/  F2FP.F16.E5M2.UNPACK_B R6, R154 ;  /* 0x0000009aff06723e */ /* 0x000fe200020004ff */
[----:B------:R-:W-:Y:S01]  /*9af0*/  HADD2.F32 R88, -RZ, R10.H1_H1 ;  /* 0x3000000aff587230 */ /* 0x000fe20000004100 */
[----:B------:R-:W-:Y:S01]  /*9b00*/  F2FP.F16.E5M2.UNPACK_B R5, R155 ;  /* 0x0000009bff05723e */ /* 0x000fe200020004ff */
[--C-:B------:R-:W-:Y:S01]  /*9b10*/  HADD2.F32 R91, -RZ, R9.reuse.H0_H0 ;  /* 0x20000009ff5b7230 */ /* 0x100fe20000004100 */
[----:B-1----:R-:W-:Y:S01]  /*9b20*/  F2FP.F16.E5M2.UNPACK_B R4, R156 ;  /* 0x0000009cff04723e */ /* 0x002fe200020004ff */
[----:B------:R-:W-:Y:S01]  /*9b30*/  HADD2.F32 R92, -RZ, R9.H1_H1 ;  /* 0x30000009ff5c7230 */ /* 0x000fe20000004100 */
[-C--:B------:R-:W-:Y:S01]  /*9b40*/  F2FP.F16.E5M2.UNPACK_B R2, R148.reuse ;  /* 0x00000094ff02723e */ /* 0x080fe200020004ff */
[--C-:B------:R-:W-:Y:S01]  /*9b50*/  HADD2.F32 R95, -RZ, R8.reuse.H0_H0 ;  /* 0x20000008ff5f7230 */ /* 0x100fe20000004100 */
[----:B------:R-:W-:Y:S01]  /*9b60*/  F2FP.F16.E5M2.UNPACK_B R148, R148.H1 ;  /* 0x00000094ff94723e */ /* 0x000fe200030004ff */
[----:B------:R-:W-:Y:S01]  /*9b70*/  HADD2.F32 R97, -RZ, R8.H1_H1 ;  /* 0x30000008ff617230 */ /* 0x000fe20000004100 */
[----:B------:R-:W-:Y:S01]  /*9b80*/  F2FP.F16.E5M2.UNPACK_B R149, R149.H1 ;  /* 0x00000095ff95723e */ /* 0x000fe200030004ff */
[--C-:B------:R-:W-:Y:S01]  /*9b90*/  HADD2.F32 R98, -RZ, R7.reuse.H0_H0 ;  /* 0x20000007ff627230 */ /* 0x100fe20000004100 */
[----:B------:R-:W-:Y:S01]  /*9ba0*/  F2FP.F16.E5M2.UNPACK_B R150, R150.H1 ;  /* 0x00000096ff96723e */ /* 0x000fe200030004ff */
[----:B------:R-:W-:Y:S01]  /*9bb0*/  HADD2.F32 R101, -RZ, R7.H1_H1 ;  /* 0x30000007ff657230 */ /* 0x000fe20000004100 */
[----:B------:R-:W-:Y:S01]  /*9bc0*/  F2FP.F16.E5M2.UNPACK_B R151, R151.H1 ;  /* 0x00000097ff97723e */ /* 0x000fe200030004ff */
[--C-:B------:R-:W-:Y:S01]  /*9bd0*/  HADD2.F32 R102, -RZ, R6.reuse.H0_H0 ;  /* 0x20000006ff667230 */ /* 0x100fe20000004100 */
[----:B------:R-:W-:Y:S01]  /*9be0*/  F2FP.F16.E5M2.UNPACK_B R138, R163 ;  /* 0x000000a3ff8a723e */ /* 0x000fe200020004ff */
[----:B------:R-:W-:Y:S01]  /*9bf0*/  HADD2.F32 R105, -RZ, R6.H1_H1 ;  /* 0x30000006ff697230 */ /* 0x000fe20000004100 */
[----:B------:R-:W-:Y:S01]  /*9c00*/  R2UR UR5, R193 ;  /* 0x00000000c10572ca */ /* 0x000fe200000e0000 */
[--C-:B------:R-:W-:Y:S01]  /*9c10*/  HADD2.F32 R106, -RZ, R5.reuse.H0_H0 ;  /* 0x20000005ff6a7230 */ /* 0x100fe20000004100 */
[----:B------:R-:W-:Y:S01]  /*9c20*/  F2FP.F16.E5M2.UNPACK_B R116, R157 ;  /* 0x0000009dff74723e */ /* 0x000fe200020004ff */
[----:B------:R-:W-:Y:S01]  /*9c30*/  HADD2.F32 R109, -RZ, R5.H1_H1 ;  /* 0x30000005ff6d7230 */ /* 0x000fe20000004100 */
[----:B------:R-:W-:Y:S01]  /*9c40*/  F2FP.F16.E5M2.UNPACK_B R120, R158 ;  /* 0x0000009eff78723e */ /* 0x000fe200020004ff */
[--C-:B------:R-:W-:Y:S01]  /*9c50*/  HADD2.F32 R110, -RZ, R4.reuse.H0_H0 ;  /* 0x20000004ff6e7230 */ /* 0x100fe20000004100 */
[----:B------:R-:W-:Y:S01]  /*9c60*/  F2FP.F16.E5M2.UNPACK_B R124, R159 ;  /* 0x0000009fff7c723e */ /* 0x000fe200020004ff */
[----:B------:R-:W-:Y:S01]  /*9c70*/  HADD2.F32 R113, -RZ, R4.H1_H1 ;  /* 0x30000004ff717230 */ /* 0x000fe20000004100 */
[----:B------:R-:W-:Y:S01]  /*9c80*/  F2FP.F16.E5M2.UNPACK_B R128, R160 ;  /* 0x000000a0ff80723e */ /* 0x000fe200020004ff */
[----:B------:R-:W1:Y:S01]  /*9c90*/  LDTM.x64 R4, tmem[UR4+0xc0] ;  /* 0x0000c004000479ee */ /* 0x000e620008340000 */
[--C-:B------:R-:W-:Y:S01]  /*9ca0*/  HADD2.F32 R0, -RZ, R2.reuse.H0_H0 ;  /* 0x20000002ff007230 */ /* 0x100fe20000004100 */
[----:B------:R-:W-:Y:S01]  /*9cb0*/  NOP ;  /* 0x0000000000007918 */ /* 0x000fe20000000000 */
[----:B------:R-:W-:Y:S01]  /*9cc0*/  HADD2.F32 R2, -RZ, R2.H1_H1 ;  /* 0x30000002ff027230 */ /* 0x000fe20000004100 */
[----:B------:R-:W-:Y:S01]  /*9cd0*/  UIADD3 UR5, UPT, UPT, UR5, 0xa0, URZ ;  /* 0x000000a005057890 */ /* 0x000fe2000fffe0ff */
[--C-:B------:R-:W-:Y:S01]  /*9ce0*/  HADD2.F32 R86, -RZ, R149.reuse.H1_H1 ;  /* 0x30000095ff567230 */ /* 0x100fe20000004100 */
[----:B------:R-:W-:Y:S01]  /*9cf0*/  F2FP.F16.E5M2.UNPACK_B R132, R161 ;  /* 0x000000a1ff84723e */ /* 0x000fe200020004ff */
[--C-:B------:R-:W-:Y:S01]  /*9d00*/  HADD2.F32 R114, -RZ, R116.reuse.H0_H0 ;  /* 0x20000074ff727230 */ /* 0x100fe20000004100 */
[----:B------:R-:W-:Y:S01]  /*9d10*/  UPRMT UR5, UR37, 0x654, UR5 ;  /* 0x0000065425057896 */ /* 0x000fe20008000005 */
[----:B------:R-:W-:Y:S01]  /*9d20*/  HADD2.F32 R117, -RZ, R116.H1_H1 ;  /* 0x30000074ff757230 */ /* 0x000fe20000004100 */
[----:B------:R-:W-:Y:S01]  /*9d30*/  F2FP.F16.E5M2.UNPACK_B R136, R162 ;  /* 0x000000a2ff88723e */ /* 0x000fe200020004ff */
[--C-:B------:R-:W-:Y:S01]  /*9d40*/  HADD2.F32 R118, -RZ, R120.reuse.H0_H0 ;  /* 0x20000078ff767230 */ /* 0x100fe20000004100 */
[----:B------:R-:W-:Y:S01]  /*9d50*/  F2FP.F16.E5M2.UNPACK_B R152, R152.H1 ;  /* 0x00000098ff98723e */ /* 0x000fe200030004ff */
[----:B------:R-:W-:Y:S01]  /*9d60*/  HADD2.F32 R121, -RZ, R120.H1_H1 ;  /* 0x30000078ff797230 */ /* 0x000fe20000004100 */
[----:B------:R-:W-:Y:S01]  /*9d70*/  F2FP.F16.E5M2.UNPACK_B R153, R153.H1 ;  /* 0x00000099ff99723e */ /* 0x000fe200030004ff */
[--C-:B------:R-:W-:Y:S01]  /*9d80*/  HADD2.F32 R122, -RZ, R124.reuse.H0_H0 ;  /* 0x2000007cff7a7230 */ /* 0x100fe20000004100 */
[----:B------:R-:W-:Y:S01]  /*9d90*/  F2FP.F16.E5M2.UNPACK_B R154, R154.H1 ;  /* 0x0000009aff9a723e */ /* 0x000fe200030004ff */
[----:B-1----:R-:W-:Y:S01]  /*9da0*/  SYNCS.ARRIVE.TRANS64.RED.A1T0 RZ, [UR5], RZ ;  /* 0x000000ffffff79a7 */ /* 0x002fe20008100405 */
[----:B------:R-:W-:Y:S01]  /*9db0*/  HADD2.F32 R125, -RZ, R124.H1_H1 ;  /* 0x3000007cff7d7230 */ /* 0x000fe20000004100 */
[----:B------:R-:W-:Y:S01]  /*9dc0*/  F2FP.F16.E5M2.UNPACK_B R155, R155.H1 ;  /* 0x0000009bff9b723e */ /* 0x000fe200030004ff */
[--C-:B------:R-:W-:Y:S01]  /*9dd0*/  HADD2.F32 R126, -RZ, R128.reuse.H0_H0 ;  /* 0x20000080ff7e7230 */ /* 0x100fe20000004100 */
[----:B------:R-:W-:Y:S01]  /*9de0*/  F2FP.F16.E5M2.UNPACK_B R156, R156.H1 ;  /* 0x0000009cff9c723e */ /* 0x000fe200030004ff */
[----:B------:R-:W-:Y:S01]  /*9df0*/  HADD2.F32 R129, -RZ, R128.H1_H1 ;  /* 0x30000080ff817230 */ /* 0x000fe20000004100 */
[----:B------:R-:W-:Y:S01]  /*9e00*/  F2FP.F16.E5M2.UNPACK_B R157, R157.H1 ;  /* 0x0000009dff9d723e */ /* 0x000fe200030004ff */
[C---:B------:R-:W-:Y:S01]  /*9e10*/  FMUL R4, R78.reuse, R4 ;  /* 0x000000044e047220 */ /* 0x040fe20000400000 */
[C---:B------:R-:W-:Y:S01]  /*9e20*/  FMUL R5, R78.reuse, R5 ;  /* 0x000000054e057220 */ /* 0x040fe20000400000 */
[----:B------:R-:W-:Y:S02]  /*9e30*/  HADD2.F32 R3, -RZ, R148.H0_H0 ;  /* 0x20000094ff037230 */ /* 0x000fe40000004100 */
        /* <DEDUP_REMOVED lines=11> */
[----:B------:R-:W-:Y:S02]  /*9ef0*/  HADD2.F32 R130, -RZ, R132.H0_H0 ;  /* 0x20000084ff827230 */ /* 0x000fe40000004100 */
[C---:B------:R-:W-:Y:S01]  /*9f00*/  FMUL R6, R78.reuse, R6 ;  /* 0x000000064e067220 */ /* 0x040fe20000400000 */
[----:B------:R-:W-:Y:S02]  /*9f10*/  HADD2.F32 R82, -RZ, R148.H1_H1 ;  /* 0x30000094ff527230 */ /* 0x000fe40000004100 */
[C---:B------:R-:W-:Y:S01]  /*9f20*/  FMUL R7, R78.reuse, R7 ;  /* 0x000000074e077220 */ /* 0x040fe20000400000 */
[----:B------:R-:W-:Y:S02]  /*9f30*/  HADD2.F32 R85, -RZ, R149.H0_H0 ;  /* 0x20000095ff557230 */ /* 0x000fe40000004100 */
[C---:B------:R-:W-:Y:S01]  /*9f40*/  FFMA R6, R81.reuse, R3, R6 ;  /* 0x0000000351067223 */ /* 0x040fe20000000006 */
[----:B------:R-:W-:Y:S02]  /*9f50*/  HADD2.F32 R133, -RZ, R132.H1_H1 ;  /* 0x30000084ff857230 */ /* 0x000fe40000004100 */
[C---:B------:R-:W-:Y:S01]  /*9f60*/  FFMA R7, R81.reuse, R82, R7 ;  /* 0x0000005251077223 */ /* 0x040fe20000000007 */
[C---:B------:R-:W-:Y:S01]  /*9f70*/  FFMA R8, R81.reuse, R83, R8 ;  /* 0x0000005351087223 */ /* 0x040fe20000000008 */
[C---:B------:R-:W-:Y:S01]  /*9f80*/  FFMA R9, R81.reuse, R84, R9 ;  /* 0x0000005451097223 */ /* 0x040fe20000000009 */
[--C-:B------:R-:W-:Y:S02]  /*9f90*/  HADD2.F32 R82, -RZ, R138.reuse.H0_H0 ;  /* 0x2000008aff527230 */ /* 0x100fe40000004100 */
[C---:B------:R-:W-:Y:S01]  /*9fa0*/  FMUL R10, R78.reuse, R10 ;  /* 0x0000000a4e0a7220 */ /* 0x040fe20000400000 */
[----:B------:R-:W-:Y:S02]  /*9fb0*/  HADD2.F32 R83, -RZ, R138.H1_H1 ;  /* 0x3000008aff537230 */ /* 0x000fe40000004100 */
[C---:B------:R-:W-:Y:S01]  /*9fc0*/  FMUL R11, R78.reuse, R11 ;  /* 0x0000000b4e0b7220 */ /* 0x040fe20000400000 */
[----:B------:R-:W-:Y:S02]  /*9fd0*/  HADD2.F32 R89, -RZ, R150.H0_H0 ;  /* 0x20000096ff597230 */ /* 0x000fe40000004100 */
[C---:B------:R-:W-:Y:S01]  /*9fe0*/  FFMA R10, R81.reuse, R85, R10 ;  /* 0x00000055510a7223 */ /* 0x040fe2000000000a */
[--C-:B------:R-:W-:Y:S02]  /*9ff0*/  HADD2.F32 R134, -RZ, R136.reuse.H0_H0 ;  /* 0x20000088ff867230 */ /* 0x100fe40000004100 */
[C---:B------:R-:W-:Y:S01]  /*a000*/  FFMA R11, R81.reuse, R86, R11 ;  /* 0x00000056510b7223 */ /* 0x040fe2000000000b */
[C---:B------:R-:W-:Y:S01]  /*a010*/  FFMA R12, R81.reuse, R87, R12 ;  /* 0x00000057510c7223 */ /* 0x040fe2000000000c */
[----:B------:R-:W-:Y:S01]  /*a020*/  FFMA R13, R81, R88, R13 ;  /* 0x00000058510d7223 */ /* 0x000fe2000000000d */
[----:B------:R-:W-:Y:S01]  /*a030*/  F2FP.SATFINITE.E5M2.F32.PACK_AB_MERGE_C R86, R7, R6, RZ ;  /* 0x000000060756723e */ /* 0x000fe200048060ff */
[C---:B------:R-:W-:Y:S01]  /*a040*/  FMUL R7, R78.reuse, R24 ;  /* 0x000000184e077220 */ /* 0x040fe20000400000 */
[----:B------:R-:W-:Y:S01]  /*a050*/  F2FP.SATFINITE.E5M2.F32.PACK_AB_MERGE_C R138, R11, R10, RZ ;  /* 0x0000000a0b8a723e */ /* 0x000fe200048060ff */
[C---:B------:R-:W-:Y:S01]  /*a060*/  FMUL R10, R78.reuse, R25 ;  /* 0x000000194e0a7220 */ /* 0x040fe20000400000 */
[C---:B------:R-:W-:Y:S01]  /*a070*/  FMUL R25, R78.reuse, R32 ;  /* 0x000000204e197220 */ /* 0x040fe20000400000 */
[----:B------:R-:W-:Y:S02]  /*a080*/  HADD2.F32 R137, -RZ, R136.H1_H1 ;  /* 0x30000088ff897230 */ /* 0x000fe40000004100 */
[C---:B------:R-:W-:Y:S01]  /*a090*/  FMUL R14, R78.reuse, R14 ;  /* 0x0000000e4e0e7220 */ /* 0x040fe20000400000 */
[----:B------:R-:W-:Y:S02]  /*a0a0*/  HADD2.F32 R90, -RZ, R150.H1_H1 ;  /* 0x30000096ff5a7230 */ /* 0x000fe40000004100 */
[C---:B------:R-:W-:Y:S01]  /*a0b0*/  FMUL R15, R78.reuse, R15 ;  /* 0x0000000f4e0f7220 */ /* 0x040fe20000400000 */
[--C-:B------:R-:W-:Y:S02]  /*a0c0*/  HADD2.F32 R93, -RZ, R151.reuse.H0_H0 ;  /* 0x20000097ff5d7230 */ /* 0x100fe40000004100 */
[C---:B------:R-:W-:Y:S01]  /*a0d0*/  FFMA R14, R81.reuse, R89, R14 ;  /* 0x00000059510e7223 */ /* 0x040fe2000000000e */
[----:B------:R-:W-:Y:S02]  /*a0e0*/  HADD2.F32 R94, -RZ, R151.H1_H1 ;  /* 0x30000097ff5e7230 */ /* 0x000fe40000004100 */
[C---:B------:R-:W-:Y:S01]  /*a0f0*/  FFMA R15, R81.reuse, R90, R15 ;  /* 0x0000005a510f7223 */ /* 0x040fe2000000000f */
[C---:B------:R-:W-:Y:S01]  /*a100*/  FFMA R16, R81.reuse, R91, R16 ;  /* 0x0000005b51107223 */ /* 0x040fe20000000010 */
[----:B------:R-:W-:Y:S01]  /*a110*/  FFMA R17, R81, R92, R17 ;  /* 0x0000005c51117223 */ /* 0x000fe20000000011 */
[C---:B------:R-:W-:Y:S01]  /*a120*/  FMUL R18, R78.reuse, R18 ;  /* 0x000000124e127220 */ /* 0x040fe20000400000 */
[C---:B------:R-:W-:Y:S01]  /*a130*/  FMUL R19, R78.reuse, R19 ;  /* 0x000000134e137220 */ /* 0x040fe20000400000 */
[--C-:B------:R-:W-:Y:S01]  /*a140*/  HADD2.F32 R96, -RZ, R152.reuse.H0_H0 ;  /* 0x20000098ff607230 */ /* 0x100fe20000004100 */
[----:B------:R-:W-:Y:S01]  /*a150*/  F2FP.SATFINITE.E5M2.F32.PACK_AB_MERGE_C R14, R15, R14, RZ ;  /* 0x0000000e0f0e723e */ /* 0x000fe200048060ff */
[C---:B------:R-:W-:Y:S01]  /*a160*/  FFMA R18, R81.reuse, R93, R18 ;  /* 0x0000005d51127223 */ /* 0x040fe20000000012 */
[C---:B------:R-:W-:Y:S01]  /*a170*/  FFMA R19, R81.reuse, R94, R19 ;  /* 0x0000005e51137223 */ /* 0x040fe20000000013 */
[C---:B------:R-:W-:Y:S01]  /*a180*/  FFMA R0, R81.reuse, R95, R0 ;  /* 0x0000005f51007223 */ /* 0x040fe20000000000 */
[----:B------:R-:W-:Y:S01]  /*a190*/  FFMA R2, R81, R97, R2 ;  /* 0x0000006151027223 */ /* 0x000fe20000000002 */
[----:B------:R-:W-:Y:S02]  /*a1a0*/  HADD2.F32 R99, -RZ, R152.H1_H1 ;  /* 0x30000098ff637230 */ /* 0x000fe40000004100 */
[C---:B------:R-:W-:Y:S01]  /*a1b0*/  FMUL R3, R78.reuse, R22 ;  /* 0x000000164e037220 */ /* 0x040fe20000400000 */
[----:B------:R-:W-:Y:S01]  /*a1c0*/  F2FP.SATFINITE.E5M2.F32.PACK_AB_MERGE_C R18, R19, R18, RZ ;  /* 0x000000121312723e */ /* 0x000fe200048060ff */
[C---:B------:R-:W-:Y:S01]  /*a1d0*/  FMUL R22, R78.reuse, R29 ;  /* 0x0000001d4e167220 */ /* 0x040fe20000400000 */
[C---:B------:R-:W-:Y:S01]  /*a1e0*/  FMUL R29, R78.reuse, R36 ;  /* 0x000000244e1d7220 */ /* 0x040fe20000400000 */
[C---:B------:R-:W-:Y:S01]  /*a1f0*/  FFMA R3, R81.reuse, R96, R3 ;  /* 0x0000006051037223 */ /* 0x040fe20000000003 */
[C---:B------:R-:W-:Y:S01]  /*a200*/  FMUL R6, R78.reuse, R23 ;  /* 0x000000174e067220 */ /* 0x040fe20000400000 */
[--C-:B------:R-:W-:Y:S02]  /*a210*/  HADD2.F32 R100, -RZ, R153.reuse.H0_H0 ;  /* 0x20000099ff647230 */ /* 0x100fe40000004100 */
[C---:B------:R-:W-:Y:S01]  /*a220*/  FMUL R11, R78.reuse, R26 ;  /* 0x0000001a4e0b7220 */ /* 0x040fe20000400000 */
[----:B------:R-:W-:Y:S02]  /*a230*/  HADD2.F32 R103, -RZ, R153.H1_H1 ;  /* 0x30000099ff677230 */ /* 0x000fe40000004100 */
[C---:B------:R-:W-:Y:S01]  /*a240*/  FFMA R6, R81.reuse, R99, R6 ;  /* 0x0000006351067223 */ /* 0x040fe20000000006 */
[C---:B------:R-:W-:Y:S01]  /*a250*/  FFMA R7, R81.reuse, R98, R7 ;  /* 0x0000006251077223 */ /* 0x040fe20000000007 */
[C---:B------:R-:W-:Y:S01]  /*a260*/  FFMA R10, R81.reuse, R101, R10 ;  /* 0x00000065510a7223 */ /* 0x040fe2000000000a */
[C---:B------:R-:W-:Y:S01]  /*a270*/  FFMA R11, R81.reuse, R100, R11 ;  /* 0x00000064510b7223 */ /* 0x040fe2000000000b */
[----:B------:R-:W-:Y:S01]  /*a280*/  FMUL R26, R78, R33 ;  /* 0x000000214e1a7220 */ /* 0x000fe20000400000 */
[----:B------:R-:W-:Y:S01]  /*a290*/  F2FP.SATFINITE.E5M2.F32.PACK_AB_MERGE_C R3, R6, R3, RZ ;  /* 0x000000030603723e */ /* 0x000fe200048060ff */
[C---:B------:R-:W-:Y:S01]  /*a2a0*/  FMUL R33, R78.reuse, R40 ;  /* 0x000000284e217220 */ /* 0x040fe20000400000 */
        /* <DEDUP_REMOVED lines=8> */
[C---:B------:R-:W-:Y:S01]  /*a330*/  FMUL R30, R78.reuse, R37 ;  /* 0x000000254e1e7220 */ /* 0x040fe20000400000 */
[C---:B------:R-:W-:Y:S01]  /*a340*/  FMUL R37, R78.reuse, R44 ;  /* 0x0000002c4e257220 */ /* 0x040fe20000400000 */
[C---:B------:R-:W-:Y:S01]  /*a350*/  FMUL R24, R78.reuse, R31 ;  /* 0x0000001f4e187220 */ /* 0x040fe20000400000 */
[----:B------:R-:W-:Y:S01]  /*a360*/  F2FP.F16.E5M2.UNPACK_B R158, R158.H1 ;  /* 0x0000009eff9e723e */ /* 0x000fe200030004ff */
[--C-:B------:R-:W-:Y:S02]  /*a370*/  HADD2.F32 R108, -RZ, R155.reuse.H0_H0 ;  /* 0x2000009bff6c7230 */ /* 0x100fe40000004100 */
[----:B------:R-:W-:Y:S01]  /*a380*/  FMUL R27, R78, R34 ;  /* 0x000000224e1b7220 */ /* 0x000fe20000400000 */
[----:B------:R-:W-:Y:S02]  /*a390*/  HADD2.F32 R111, -RZ, R155.H1_H1 ;  /* 0x3000009bff6f7230 */ /* 0x000fe40000004100 */
[C---:B------:R-:W-:Y:S01]  /*a3a0*/  FFMA R24, R81.reuse, R107, R24 ;  /* 0x0000006b51187223 */ /* 0x040fe20000000018 */
[----:B------:R-:W-:Y:S01]  /*a3b0*/  F2FP.F16.E5M2.UNPACK_B R159, R159.H1 ;  /* 0x0000009fff9f723e */ /* 0x000fe200030004ff */
[C---:B------:R-:W-:Y:S01]  /*a3c0*/  FFMA R25, R81.reuse, R106, R25 ;  /* 0x0000006a51197223 */ /* 0x040fe20000000019 */
[C---:B------:R-:W-:Y:S01]  /*a3d0*/  FFMA R26, R81.reuse, R109, R26 ;  /* 0x0000006d511a7223 */ /* 0x040fe2000000001a */
[----:B------:R-:W-:Y:S01]  /*a3e0*/  F2FP.F16.E5M2.UNPACK_B R160, R160.H1 ;  /* 0x000000a0ffa0723e */ /* 0x000fe200030004ff */
[C---:B------:R-:W-:Y:S01]  /*a3f0*/  FFMA R27, R81.reuse, R108, R27 ;  /* 0x0000006c511b7223 */ /* 0x040fe2000000001b */
[----:B------:R-:W-:Y:S01]  /*a400*/  F2FP.SATFINITE.E5M2.F32.PACK_AB_MERGE_C R6, R24, R23, RZ ;  /* 0x000000171806723e */ /* 0x000fe200048060ff */
[C---:B------:R-:W-:Y:S01]  /*a410*/  FMUL R34, R78.reuse, R41 ;  /* 0x000000294e227220 */ /* 0x040fe20000400000 */
[C---:B------:R-:W-:Y:S01]  /*a420*/  FMUL R41, R78.reuse, R48 ;  /* 0x000000304e297220 */ /* 0x040fe20000400000 */
[----:B------:R-:W-:Y:S01]  /*a430*/  FMUL R28, R78, R35 ;  /* 0x000000234e1c7220 */ /* 0x000fe20000400000 */
[----:B------:R-:W-:Y:S01]  /*a440*/  F2FP.F16.E5M2.UNPACK_B R161, R161.H1 ;  /* 0x000000a1ffa1723e */ /* 0x000fe200030004ff */
[--C-:B------:R-:W-:Y:S01]  /*a450*/  HADD2.F32 R112, -RZ, R156.reuse.H0_H0 ;  /* 0x2000009cff707230 */ /* 0x100fe20000004100 */
[----:B------:R-:W-:Y:S01]  /*a460*/  F2FP.SATFINITE.E5M2.F32.PACK_AB_MERGE_C R6, R22, R21, R6 ;  /* 0x000000151606723e */ /* 0x000fe20004806006 */
[C---:B------:R-:W-:Y:S01]  /*a470*/  FFMA R28, R81.reuse, R111, R28 ;  /* 0x0000006f511c7223 */ /* 0x040fe2000000001c */
[C---:B------:R-:W-:Y:S01]  /*a480*/  FFMA R29, R81.reuse, R110, R29 ;  /* 0x0000006e511d7223 */ /* 0x040fe2000000001d */
[C---:B------:R-:W-:Y:S01]  /*a490*/  FFMA R30, R81.reuse, R113, R30 ;  /* 0x00000071511e7223 */ /* 0x040fe2000000001e */
[----:B------:R-:W-:Y:S02]  /*a4a0*/  HADD2.F32 R115, -RZ, R156.H1_H1 ;  /* 0x3000009cff737230 */ /* 0x000fe40000004100 */
[C---:B------:R-:W-:Y:S01]  /*a4b0*/  FMUL R31, R78.reuse, R38 ;  /* 0x000000264e1f7220 */ /* 0x040fe20000400000 */
[----:B------:R-:W-:Y:S01]  /*a4c0*/  F2FP.F16.E5M2.UNPACK_B R162, R162.H1 ;  /* 0x000000a2ffa2723e */ /* 0x000fe200030004ff */
[C---:B------:R-:W-:Y:S01]  /*a4d0*/  FMUL R38, R78.reuse, R45 ;  /* 0x0000002d4e267220 */ /* 0x040fe20000400000 */
[C---:B------:R-:W-:Y:S01]  /*a4e0*/  FMUL R45, R78.reuse, R52 ;  /* 0x000000344e2d7220 */ /* 0x040fe20000400000 */
[----:B------:R-:W-:Y:S01]  /*a4f0*/  F2FP.F16.E5M2.UNPACK_B R163, R163.H1 ;  /* 0x000000a3ffa3723e */ /* 0x000fe200030004ff */
[----:B------:R-:W-:Y:S01]  /*a500*/  FFMA R31, R81, R112, R31 ;  /* 0x00000070511f7223 */ /* 0x000fe2000000001f */
[----:B------:R-:W-:Y:S01]  /*a510*/  FMUL R52, R78, R59 ;  /* 0x0000003b4e347220 */ /* 0x000fe20000400000 */
[----:B------:R-:W-:Y:S01]  /*a520*/  IADD3 R76, PT, PT, R76, 0x1, RZ ;  /* 0x000000014c4c7810 */ /* 0x000fe20007ffe0ff */
[C---:B------:R-:W-:Y:S01]  /*a530*/  FMUL R59, R78.reuse, R66 ;  /* 0x000000424e3b7220 */ /* 0x040fe20000400000 */
[----:B------:R-:W-:Y:S01]  /*a540*/  F2FP.SATFINITE.E5M2.F32.PACK_AB_MERGE_C R66, R13, R12, R14 ;  /* 0x0000000c0d42723e */ /* 0x000fe2000480600e */
[C---:B------:R-:W-:Y:S01]  /*a550*/  FMUL R32, R78.reuse, R39 ;  /* 0x000000274e207220 */ /* 0x040fe20000400000 */
[--C-:B------:R-:W-:Y:S02]  /*a560*/  HADD2.F32 R116, -RZ, R157.reuse.H0_H0 ;  /* 0x2000009dff747230 */ /* 0x100fe40000004100 */
[C---:B------:R-:W-:Y:S01]  /*a570*/  FMUL R35, R78.reuse, R42 ;  /* 0x0000002a4e237220 */ /* 0x040fe20000400000 */
[----:B------:R-:W-:Y:S02]  /*a580*/  HADD2.F32 R119, -RZ, R157.H1_H1 ;  /* 0x3000009dff777230 */ /* 0x000fe40000004100 */
[C---:B------:R-:W-:Y:S01]  /*a590*/  FFMA R32, R81.reuse, R115, R32 ;  /* 0x0000007351207223 */ /* 0x040fe20000000020 */
[----:B------:R-:W-:Y:S01]  /*a5a0*/  FMUL R36, R78, R43 ;  /* 0x0000002b4e247220 */ /* 0x000fe20000400000 */
[C---:B------:R-:W-:Y:S01]  /*a5b0*/  FFMA R33, R81.reuse, R114, R33 ;  /* 0x0000007251217223 */ /* 0x040fe20000000021 */
[C---:B------:R-:W-:Y:S01]  /*a5c0*/  FFMA R34, R81.reuse, R117, R34 ;  /* 0x0000007551227223 */ /* 0x040fe20000000022 */
[--C-:B------:R-:W-:Y:S01]  /*a5d0*/  HADD2.F32 R120, -RZ, R158.reuse.H0_H0 ;  /* 0x2000009eff787230 */ /* 0x100fe20000004100 */
[----:B------:R-:W-:Y:S01]  /*a5e0*/  F2FP.SATFINITE.E5M2.F32.PACK_AB_MERGE_C R32, R32, R31, RZ ;  /* 0x0000001f2020723e */ /* 0x000fe200048060ff */
[C---:B------:R-:W-:Y:S01]  /*a5f0*/  FFMA R35, R81.reuse, R116, R35 ;  /* 0x0000007451237223 */ /* 0x040fe20000000023 */
[----:B------:R-:W-:Y:S02]  /*a600*/  HADD2.F32 R123, -RZ, R158.H1_H1 ;  /* 0x3000009eff7b7230 */ /* 0x000fe40000004100 */
[----:B------:R-:W-:Y:S01]  /*a610*/  FMUL R39, R78, R46 ;  /* 0x0000002e4e277220 */ /* 0x000fe20000400000 */
[----:B------:R-:W-:Y:S01]  /*a620*/  F2FP.SATFINITE.E5M2.F32.PACK_AB_MERGE_C R32, R30, R29, R32 ;  /* 0x0000001d1e20723e */ /* 0x000fe20004806020 */
[C---:B------:R-:W-:Y:S01]  /*a630*/  FFMA R36, R81.reuse, R119, R36 ;  /* 0x0000007751247223 */ /* 0x040fe20000000024 */
[C---:B------:R-:W-:Y:S01]  /*a640*/  FMUL R40, R78.reuse, R47 ;  /* 0x0000002f4e287220 */ /* 0x040fe20000400000 */
[C---:B------:R-:W-:Y:S01]  /*a650*/  FFMA R37, R81.reuse, R118, R37 ;  /* 0x0000007651257223 */ /* 0x040fe20000000025 */
[C---:B------:R-:W-:Y:S01]  /*a660*/  FFMA R38, R81.reuse, R121, R38 ;  /* 0x0000007951267223 */ /* 0x040fe20000000026 */
[C---:B------:R-:W-:Y:S01]  /*a670*/  FMUL R42, R78.reuse, R49 ;  /* 0x000000314e2a7220 */ /* 0x040fe20000400000 */
        /* <DEDUP_REMOVED lines=8> */
[C---:B------:R-:W-:Y:S01]  /*a700*/  FMUL R57, R78.reuse, R64 ;  /* 0x000000404e397220 */ /* 0x040fe20000400000 */
[----:B------:R-:W-:Y:S01]  /*a710*/  FFMA R42, R81, R125, R42 ;  /* 0x0000007d512a7223 */ /* 0x000fe2000000002a */
[C---:B------:R-:W-:Y:S01]  /*a720*/  FMUL R46, R78.reuse, R53 ;  /* 0x000000354e2e7220 */ /* 0x040fe20000400000 */
[--C-:B------:R-:W-:Y:S01]  /*a730*/  HADD2.F32 R128, -RZ, R160.reuse.H0_H0 ;  /* 0x200000a0ff807230 */ /* 0x100fe20000004100 */
[----:B------:R-:W-:Y:S01]  /*a740*/  F2FP.SATFINITE.E5M2.F32.PACK_AB_MERGE_C R64, R5, R4, R86 ;  /* 0x000000040540723e */ /* 0x000fe20004806056 */
[C---:B------:R-:W-:Y:S01]  /*a750*/  FMUL R51, R78.reuse, R58 ;  /* 0x0000003a4e337220 */ /* 0x040fe20000400000 */
[C---:B------:R-:W-:Y:S01]  /*a760*/  FMUL R53, R78.reuse, R60 ;  /* 0x0000003c4e357220 */ /* 0x040fe20000400000 */
[C---:B------:R-:W-:Y:S01]  /*a770*/  FFMA R43, R81.reuse, R124, R43 ;  /* 0x0000007c512b7223 */ /* 0x040fe2000000002b */
[----:B------:R-:W-:Y:S02]  /*a780*/  HADD2.F32 R131, -RZ, R160.H1_H1 ;  /* 0x300000a0ff837230 */ /* 0x000fe40000004100 */
[C---:B------:R-:W-:Y:S01]  /*a790*/  FMUL R47, R78.reuse, R54 ;  /* 0x000000364e2f7220 */ /* 0x040fe20000400000 */
[C---:B------:R-:W-:Y:S01]  /*a7a0*/  FMUL R58, R78.reuse, R65 ;  /* 0x000000414e3a7220 */ /* 0x040fe20000400000 */
[----:B------:R-:W-:Y:S01]  /*a7b0*/  FMUL R60, R78, R67 ;  /* 0x000000434e3c7220 */ /* 0x000fe20000400000 */
[----:B------:R-:W-:Y:S01]  /*a7c0*/  F2FP.SATFINITE.E5M2.F32.PACK_AB_MERGE_C R5, R20, R11, RZ ;  /* 0x0000000b1405723e */ /* 0x000fe200048060ff */
[----:B------:R-:W-:Y:S01]  /*a7d0*/  FFMA R44, R81, R127, R44 ;  /* 0x0000007f512c7223 */ /* 0x000fe2000000002c */
[C---:B------:R-:W-:Y:S01]  /*a7e0*/  FMUL R48, R78.reuse, R55 ;  /* 0x000000374e307220 */ /* 0x040fe20000400000 */
[----:B------:R-:W-:Y:S01]  /*a7f0*/  F2FP.SATFINITE.E5M2.F32.PACK_AB_MERGE_C R65, R9, R8, R138 ;  /* 0x000000080941723e */ /* 0x000fe2000480608a */
[----:B------:R-:W-:Y:S01]  /*a800*/  FFMA R45, R81, R126, R45 ;  /* 0x0000007e512d7223 */ /* 0x000fe2000000002d */
[----:B------:R-:W-:Y:S01]  /*a810*/  F2FP.SATFINITE.E5M2.F32.PACK_AB_MERGE_C R67, R17, R16, R18 ;  /* 0x000000101143723e */ /* 0x000fe20004806012 */
[----:B------:R-:W-:Y:S01]  /*a820*/  FMUL R49, R78, R56 ;  /* 0x000000384e317220 */ /* 0x000fe20000400000 */
[C---:B------:R-:W-:Y:S01]  /*a830*/  FFMA R46, R81.reuse, R129, R46 ;  /* 0x00000081512e7223 */ /* 0x040fe2000000002e */
[--C-:B------:R-:W-:Y:S02]  /*a840*/  HADD2.F32 R132, -RZ, R161.reuse.H0_H0 ;  /* 0x200000a1ff847230 */ /* 0x100fe40000004100 */
[C---:B------:R-:W-:Y:S01]  /*a850*/  FFMA R47, R81.reuse, R128, R47 ;  /* 0x00000080512f7223 */ /* 0x040fe2000000002f */
[----:B------:R1:W-:Y:S01]  /*a860*/  STS.128 [R172+UR49+0xa200], R64 ;  /* 0x00a20040ac007988 */ /* 0x0003e20008000c31 */
[----:B------:R-:W-:Y:S01]  /*a870*/  HADD2.F32 R135, -RZ, R161.H1_H1 ;  /* 0x300000a1ff877230 */ /* 0x000fe20000004100 */
[----:B------:R-:W-:Y:S01]  /*a880*/  F2FP.SATFINITE.E5M2.F32.PACK_AB_MERGE_C R5, R10, R7, R5 ;  /* 0x000000070a05723e */ /* 0x000fe20004806005 */
[C---:B------:R-:W-:Y:S01]  /*a890*/  FFMA R48, R81.reuse, R131, R48 ;  /* 0x0000008351307223 */ /* 0x040fe20000000030 */
[----:B------:R-:W-:Y:S01]  /*a8a0*/  F2FP.SATFINITE.E5M2.F32.PACK_AB_MERGE_C R7, R28, R27, RZ ;  /* 0x0000001b1c07723e */ /* 0x000fe200048060ff */
        /* <DEDUP_REMOVED lines=8> */
[----:B------:R-:W-:Y:S01]  /*a930*/  FMUL R56, R78, R63 ;  /* 0x0000003f4e387220 */ /* 0x000fe20000400000 */
[----:B------:R-:W-:Y:S01]  /*a940*/  F2FP.SATFINITE.E5M2.F32.PACK_AB_MERGE_C R4, R2, R0, R3 ;  /* 0x000000000204723e */ /* 0x000fe20004806003 */
[C---:B------:R-:W-:Y:S01]  /*a950*/  FFMA R53, R81.reuse, R134, R53 ;  /* 0x0000008651357223 */ /* 0x040fe20000000035 */
[----:B------:R-:W-:Y:S01]  /*a960*/  F2FP.SATFINITE.E5M2.F32.PACK_AB_MERGE_C R7, R26, R25, R7 ;  /* 0x000000191a07723e */ /* 0x000fe20004806007 */
[C---:B------:R-:W-:Y:S01]  /*a970*/  FFMA R54, R81.reuse, R137, R54 ;  /* 0x0000008951367223 */ /* 0x040fe20000000036 */
[--C-:B------:R-:W-:Y:S02]  /*a980*/  HADD2.F32 R84, -RZ, R163.reuse.H0_H0 ;  /* 0x200000a3ff547230 */ /* 0x100fe40000004100 */
[C---:B------:R-:W-:Y:S01]  /*a990*/  FFMA R55, R81.reuse, R136, R55 ;  /* 0x0000008851377223 */ /* 0x040fe20000000037 */
[----:B------:R-:W-:Y:S01]  /*a9a0*/  HADD2.F32 R85, -RZ, R163.H1_H1 ;  /* 0x300000a3ff557230 */ /* 0x000fe20000004100 */
[----:B------:R1:W-:Y:S01]  /*a9b0*/  STS.128 [R192+0xa010], R4 ;  /* 0x00a01004c0007388 */ /* 0x0003e20000000c00 */
[----:B------:R-:W-:Y:S01]  /*a9c0*/  F2FP.SATFINITE.E5M2.F32.PACK_AB_MERGE_C R35, R36, R35, RZ ;  /* 0x000000232423723e */ /* 0x000fe200048060ff */
[C---:B------:R-:W-:Y:S01]  /*a9d0*/  FFMA R56, R81.reuse, R139, R56 ;  /* 0x0000008b51387223 */ /* 0x040fe20000000038 */
[----:B------:R-:W-:Y:S01]  /*a9e0*/  F2FP.SATFINITE.E5M2.F32.PACK_AB_MERGE_C R39, R40, R39, RZ ;  /* 0x000000272827723e */ /* 0x000fe200048060ff */
[C---:B------:R-:W-:Y:S01]  /*a9f0*/  FFMA R57, R81.reuse, R82, R57 ;  /* 0x0000005251397223 */ /* 0x040fe20000000039 */
[----:B------:R-:W-:Y:S01]  /*aa00*/  F2FP.SATFINITE.E5M2.F32.PACK_AB_MERGE_C R43, R44, R43, RZ ;  /* 0x0000002b2c2b723e */ /* 0x000fe200048060ff */
[C---:B------:R-:W-:Y:S01]  /*aa10*/  FFMA R58, R81.reuse, R83, R58 ;  /* 0x00000053513a7223 */ /* 0x040fe2000000003a */
[C---:B------:R-:W-:Y:S01]  /*aa20*/  FFMA R59, R81.reuse, R84, R59 ;  /* 0x00000054513b7223 */ /* 0x040fe2000000003b */
[----:B------:R-:W-:Y:S01]  /*aa30*/  F2FP.SATFINITE.E5M2.F32.PACK_AB_MERGE_C R33, R34, R33, R35 ;  /* 0x000000212221723e */ /* 0x000fe20004806023 */
        /* <DEDUP_REMOVED lines=11> */
[----:B------:R-:W-:Y:S05]  /*aaf0*/  F2FP.SATFINITE.E5M2.F32.PACK_AB_MERGE_C R51, R58, R57, R59 ;  /* 0x000000393a33723e */ /* 0x000fea000480603b */
        /* <DEDUP_REMOVED lines=18> */
.L_x_122:
[----:B------:R-:W-:Y:S05]  /*ac20*/  BSYNC.RECONVERGENT B0 ;  /* 0x0000000000007941 */ /* 0x000fea0003800200 */
.L_x_121:
[----:B------:R-:W-:Y:S01]  /*ac30*/  BAR.SYNC.DEFER_BLOCKING 0x1, 0x80 ;  /* 0x0042000000007b1d */ /* 0x000fe20000010000 */
[----:B------:R-:W-:Y:S01]  /*ac40*/  ISETP.NE.AND P2, PT, R190, RZ, PT ;  /* 0x000000ffbe00720c */ /* 0x000fe20003f45270 */
[----:B------:R-:W-:Y:S01]  /*ac50*/  IMAD.IADD R20, R75, 0x1, R147 ;  /* 0x000000014b147824 */ /* 0x000fe200078e0293 */
[----:B------:R-:W-:Y:S01]  /*ac60*/  ISETP.NE.AND P0, PT, R191, 0x2, PT ;  /* 0x00000002bf00780c */ /* 0x000fe20003f05270 */
[----:B------:R-:W-:Y:S01]  /*ac70*/  IMAD.IADD R21, R77, 0x1, R170 ;  /* 0x000000014d157824 */ /* 0x000fe200078e02aa */
[----:B------:R-:W-:Y:S02]  /*ac80*/  ISETP.NE.AND P1, PT, R76, 0x2, PT ;  /* 0x000000024c00780c */ /* 0x000fe40003f25270 */
[----:B------:R-:W-:Y:S02]  /*ac90*/  SEL R3, RZ, 0x1, P0 ;  /* 0x00000001ff037807 */ /* 0x000fe40000000000 */
[----:B------:R-:W-:Y:S02]  /*aca0*/  SEL R0, RZ, 0x1, P1 ;  /* 0x00000001ff007807 */ /* 0x000fe40000800000 */
[----:B------:R-:W-:Y:S02]  /*acb0*/  LOP3.LUT R182, R182, R3, RZ, 0x3c, !PT ;  /* 0x00000003b6b67212 */ /* 0x000fe400078e3cff */
[----:B------:R-:W-:Y:S02]  /*acc0*/  LOP3.LUT R183, R183, R0, RZ, 0x3c, !PT ;  /* 0x00000000b7b77212 */ /* 0x000fe400078e3cff */
[----:B------:R-:W-:Y:S02]  /*acd0*/  @P2 R2UR UR36, R179 ;  /* 0x00000000b32422ca */ /* 0x000fe400000e0000 */
[----:B------:R-:W-:Y:S02]  /*ace0*/  SEL R191, R191, RZ, P0 ;  /* 0x000000ffbfbf7207 */ /* 0x000fe40000000000 */
[----:B------:R-:W-:Y:S01]  /*acf0*/  SEL R76, R76, RZ, P1 ;  /* 0x000000ff4c4c7207 */ /* 0x000fe20000800000 */
[----:B------:R-:W-:Y:S10]  /*ad00*/  @P2 BRA `(.L_x_123) ;  /* 0xffffff9800d82947 */ /* 0x000ff4000383ffff */
[----:B------:R-:W-:Y:S05]  /*ad10*/  EXIT ;  /* 0x000000000000794d */ /* 0x000fea0003800000 */
.L_x_19:
[----:B--2---:R2:W1:Y:S02]  /*ad20*/  SYNCS.PHASECHK.TRANS64.TRYWAIT P0, [R3+URZ+0xc0], R2 ;  /* 0x0000c002030075a7 */ /* 0x00446400080011ff */
[----:B-1----:R-:W-:Y:S05]  /*ad30*/  @!P0 NANOSLEEP.SYNCS 0x989680 ;  /* 0x009896800000895d */ /* 0x002fea0003900000 */
[----:B------:R-:W1:Y:S02]  /*ad40*/  @!P0 SYNCS.PHASECHK.TRANS64 P0, [R3+URZ+0xc0], R2 ;  /* 0x0000c002030085a7 */ /* 0x000e6400080010ff */
[----:B-1----:R-:W-:Y:S05]  /*ad50*/  @!P0 BRA `(.L_x_19) ;  /* 0xfffffffc00f08947 */ /* 0x002fea000383ffff */
[----:B------:R-:W-:Y:S05]  /*ad60*/  BRA `(.L_x_124) ;  /* 0xffffff6400fc7947 */ /* 0x000fea000383ffff */
.L_x_22:
[----:B-1----:R-:W-:-:S07]  /*ad70*/  MOV R2, UR33 ;  /* 0x0000002100027c02 */ /* 0x002fce0008000f00 */
.L_x_125:
[----:B-1----:R1:W2:Y:S02]  /*ad80*/  SYNCS.PHASECHK.TRANS64.TRYWAIT P0, [R2+URZ+0x10], R5 ;  /* 0x00001005020075a7 */ /* 0x0022a400080011ff */
[----:B--2---:R-:W-:Y:S05]  /*ad90*/  @!P0 NANOSLEEP.SYNCS 0x989680 ;  /* 0x009896800000895d */ /* 0x004fea0003900000 */
[----:B------:R-:W2:Y:S02]  /*ada0*/  @!P0 SYNCS.PHASECHK.TRANS64 P0, [R2+URZ+0x10], R5 ;  /* 0x00001005020085a7 */ /* 0x000ea400080010ff */
[----:B--2---:R-:W-:Y:S05]  /*adb0*/  @!P0 BRA `(.L_x_125) ;  /* 0xfffffffc00f08947 */ /* 0x004fea000383ffff */
[----:B------:R-:W-:Y:S05]  /*adc0*/  BRA `(.L_x_21) ;  /* 0xffffff68004c7947 */ /* 0x000fea000383ffff */
.L_x_28:
[----:B-1----:R-:W-:-:S07]  /*add0*/  MOV R2, UR17 ;  /* 0x0000001100027c02 */ /* 0x002fce0008000f00 */
.L_x_126:
[----:B-1----:R1:W2:Y:S02]  /*ade0*/  SYNCS.PHASECHK.TRANS64.TRYWAIT P0, [R2+URZ+0x10], R5 ;  /* 0x00001005020075a7 */ /* 0x0022a400080011ff */
[----:B--2---:R-:W-:Y:S05]  /*adf0*/  @!P0 NANOSLEEP.SYNCS 0x989680 ;  /* 0x009896800000895d */ /* 0x004fea0003900000 */
[----:B------:R-:W2:Y:S02]  /*ae00*/  @!P0 SYNCS.PHASECHK.TRANS64 P0, [R2+URZ+0x10], R5 ;  /* 0x00001005020085a7 */ /* 0x000ea400080010ff */
[----:B--2---:R-:W-:Y:S05]  /*ae10*/  @!P0 BRA `(.L_x_126) ;  /* 0xfffffffc00f08947 */ /* 0x004fea000383ffff */
[----:B------:R-:W-:Y:S05]  /*ae20*/  BRA `(.L_x_27) ;  /* 0xffffff6800f47947 */ /* 0x000fea000383ffff */
.L_x_32:
[----:B-1----:R1:W2:Y:S02]  /*ae30*/  SYNCS.PHASECHK.TRANS64.TRYWAIT P0, [R2+URZ+0x70], R3 ;  /* 0x00007003020075a7 */ /* 0x0022a400080011ff */
[----:B--2---:R-:W-:Y:S05]  /*ae40*/  @!P0 NANOSLEEP.SYNCS 0x989680 ;  /* 0x009896800000895d */ /* 0x004fea0003900000 */
[----:B------:R-:W2:Y:S02]  /*ae50*/  @!P0 SYNCS.PHASECHK.TRANS64 P0, [R2+URZ+0x70], R3 ;  /* 0x00007003020085a7 */ /* 0x000ea400080010ff */
[----:B--2---:R-:W-:Y:S05]  /*ae60*/  @!P0 BRA `(.L_x_32) ;  /* 0xfffffffc00f08947 */ /* 0x004fea000383ffff */
[----:B------:R-:W-:Y:S05]  /*ae70*/  BRA `(.L_x_127) ;  /* 0xffffff6c00847947 */ /* 0x000fea000383ffff */
.L_x_36:
[----:B----4-:R-:W-:-:S07]  /*ae80*/  MOV R0, UR4 ;  /* 0x0000000400007c02 */ /* 0x010fce0008000f00 */
.L_x_128:
[----:B-1----:R1:W2:Y:S02]  /*ae90*/  SYNCS.PHASECHK.TRANS64.TRYWAIT P0, [R0+URZ], R3 ;  /* 0x00000003000075a7 */ /* 0x0022a400080011ff */
[----:B--2---:R-:W-:Y:S05]  /*aea0*/  @!P0 NANOSLEEP.SYNCS 0x989680 ;  /* 0x009896800000895d */ /* 0x004fea0003900000 */
[----:B------:R-:W2:Y:S02]  /*aeb0*/  @!P0 SYNCS.PHASECHK.TRANS64 P0, [R0+URZ], R3 ;  /* 0x00000003000085a7 */ /* 0x000ea400080010ff */
[----:B--2---:R-:W-:Y:S05]  /*aec0*/  @!P0 BRA `(.L_x_128) ;  /* 0xfffffffc00f08947 */ /* 0x004fea000383ffff */
[----:B------:R-:W-:Y:S05]  /*aed0*/  BRA `(.L_x_129) ;  /* 0xffffff7000f47947 */ /* 0x000fea000383ffff */
.L_x_39:
[----:B-1----:R1:W2:Y:S02]  /*aee0*/  SYNCS.PHASECHK.TRANS64.TRYWAIT P0, [R0+URZ+0xb0], R5 ;  /* 0x0000b005000075a7 */ /* 0x0022a400080011ff */
[----:B--2---:R-:W-:Y:S05]  /*aef0*/  @!P0 NANOSLEEP.SYNCS 0x989680 ;  /* 0x009896800000895d */ /* 0x004fea0003900000 */
[----:B------:R-:W2:Y:S02]  /*af00*/  @!P0 SYNCS.PHASECHK.TRANS64 P0, [R0+URZ+0xb0], R5 ;  /* 0x0000b005000085a7 */ /* 0x000ea400080010ff */
[----:B--2---:R-:W-:Y:S05]  /*af10*/  @!P0 BRA `(.L_x_39) ;  /* 0xfffffffc00f08947 */ /* 0x004fea000383ffff */
[----:B------:R-:W-:Y:S05]  /*af20*/  BRA `(.L_x_130) ;  /* 0xffffff7400507947 */ /* 0x000fea000383ffff */
.L_x_40:
[----:B------:R-:W-:-:S07]  /*af30*/  MOV R0, UR5 ;  /* 0x0000000500007c02 */ /* 0x000fce0008000f00 */
.L_x_131:
[----:B-1----:R1:W2:Y:S02]  /*af40*/  SYNCS.PHASECHK.TRANS64.TRYWAIT P0, [R0+URZ+0x80], R5 ;  /* 0x00008005000075a7 */ /* 0x0022a400080011ff */
[----:B--2---:R-:W-:Y:S05]  /*af50*/  @!P0 NANOSLEEP.SYNCS 0x989680 ;  /* 0x009896800000895d */ /* 0x004fea0003900000 */
[----:B------:R-:W2:Y:S02]  /*af60*/  @!P0 SYNCS.PHASECHK.TRANS64 P0, [R0+URZ+0x80], R5 ;  /* 0x00008005000085a7 */ /* 0x000ea400080010ff */
[----:B--2---:R-:W-:Y:S05]  /*af70*/  @!P0 BRA `(.L_x_131) ;  /* 0xfffffffc00f08947 */ /* 0x004fea000383ffff */
[----:B------:R-:W-:Y:S05]  /*af80*/  BRA `(.L_x_132) ;  /* 0xffffff7400607947 */ /* 0x000fea000383ffff */
.L_x_41:
[----:B-1----:R1:W2:Y:S02]  /*af90*/  SYNCS.PHASECHK.TRANS64.TRYWAIT P1, [R0+URZ+0x70], R5 ;  /* 0x00007005000075a7 */ /* 0x0022a400080211ff */
[----:B--2---:R-:W-:Y:S05]  /*afa0*/  @!P1 NANOSLEEP.SYNCS 0x989680 ;  /* 0x009896800000995d */ /* 0x004fea0003900000 */
[----:B------:R-:W2:Y:S02]  /*afb0*/  @!P1 SYNCS.PHASECHK.TRANS64 P1, [R0+URZ+0x70], R5 ;  /* 0x00007005000095a7 */ /* 0x000ea400080210ff */
[----:B--2---:R-:W-:Y:S05]  /*afc0*/  @!P1 BRA `(.L_x_41) ;  /* 0xfffffffc00f09947 */ /* 0x004fea000383ffff */
[----:B------:R-:W-:Y:S05]  /*afd0*/  BRA `(.L_x_133) ;  /* 0xffffff7400907947 */ /* 0x000fea000383ffff */
.L_x_44:
[----:B------:R-:W-:-:S07]  /*afe0*/  MOV R0, UR5 ;  /* 0x0000000500007c02 */ /* 0x000fce0008000f00 */
.L_x_134:
[----:B-1----:R1:W2:Y:S02]  /*aff0*/  SYNCS.PHASECHK.TRANS64.TRYWAIT P0, [R0+URZ+0x80], R3 ;  /* 0x00008003000075a7 */ /* 0x0022a400080011ff */
[----:B--2---:R-:W-:Y:S05]  /*b000*/  @!P0 NANOSLEEP.SYNCS 0x989680 ;  /* 0x009896800000895d */ /* 0x004fea0003900000 */
[----:B------:R-:W2:Y:S02]  /*b010*/  @!P0 SYNCS.PHASECHK.TRANS64 P0, [R0+URZ+0x80], R3 ;  /* 0x00008003000085a7 */ /* 0x000ea400080010ff */
[----:B--2---:R-:W-:Y:S05]  /*b020*/  @!P0 BRA `(.L_x_134) ;  /* 0xfffffffc00f08947 */ /* 0x004fea000383ffff */
[----:B------:R-:W-:Y:S05]  /*b030*/  BRA `(.L_x_43) ;  /* 0xffffff7400e47947 */ /* 0x000fea000383ffff */
.L_x_51:
[----:B-1----:R1:W2:Y:S02]  /*b040*/  SYNCS.PHASECHK.TRANS64.TRYWAIT P1, [R0+URZ+0x70], R5 ;  /* 0x00007005000075a7 */ /* 0x0022a400080211ff */
[----:B--2---:R-:W-:Y:S05]  /*b050*/  @!P1 NANOSLEEP.SYNCS 0x989680 ;  /* 0x009896800000995d */ /* 0x004fea0003900000 */
[----:B------:R-:W2:Y:S02]  /*b060*/  @!P1 SYNCS.PHASECHK.TRANS64 P1, [R0+URZ+0x70], R5 ;  /* 0x00007005000095a7 */ /* 0x000ea400080210ff */
[----:B--2---:R-:W-:Y:S05]  /*b070*/  @!P1 BRA `(.L_x_51) ;  /* 0xfffffffc00f09947 */ /* 0x004fea000383ffff */
[----:B------:R-:W-:Y:S05]  /*b080*/  BRA `(.L_x_135) ;  /* 0xffffff7c003c7947 */ /* 0x000fea000383ffff */
.L_x_52:
[----:B------:R-:W-:-:S07]  /*b090*/  MOV R3, UR9 ;  /* 0x0000000900037c02 */ /* 0x000fce0008000f00 */
.L_x_136:
[----:B-1----:R1:W2:Y:S02]  /*b0a0*/  SYNCS.PHASECHK.TRANS64.TRYWAIT P0, [R3+URZ+0xa0], R0 ;  /* 0x0000a000030075a7 */ /* 0x0022a400080011ff */
[----:B--2---:R-:W-:Y:S05]  /*b0b0*/  @!P0 NANOSLEEP.SYNCS 0x989680 ;  /* 0x009896800000895d */ /* 0x004fea0003900000 */
[----:B------:R-:W2:Y:S02]  /*b0c0*/  @!P0 SYNCS.PHASECHK.TRANS64 P0, [R3+URZ+0xa0], R0 ;  /* 0x0000a000030085a7 */ /* 0x000ea400080010ff */
[----:B--2---:R-:W-:Y:S05]  /*b0d0*/  @!P0 BRA `(.L_x_136) ;  /* 0xfffffffc00f08947 */ /* 0x004fea000383ffff */
[----:B------:R-:W-:Y:S05]  /*b0e0*/  BRA `(.L_x_137) ;  /* 0xffffff7c00707947 */ /* 0x000fea000383ffff */
.L_x_55:
[----:B------:R-:W-:Y:S07]  /*b0f0*/  MOV R0, UR7 ;  /* 0x0000000700007c02 */ /* 0x000fee0008000f00 */
.L_x_138:
[----:B-1----:R1:W2:Y:S02]  /*b100*/  SYNCS.PHASECHK.TRANS64.TRYWAIT P0, [R0+URZ], R3 ;  /* 0x00000003000075a7 */ /* 0x0022a400080011ff */
[----:B--2---:R-:W-:Y:S05]  /*b110*/  @!P0 NANOSLEEP.SYNCS 0x989680 ;  /* 0x009896800000895d */ /* 0x004fea0003900000 */
[----:B------:R-:W2:Y:S02]  /*b120*/  @!P0 SYNCS.PHASECHK.TRANS64 P0, [R0+URZ], R3 ;  /* 0x00000003000085a7 */ /* 0x000ea400080010ff */
[----:B--2---:R-:W-:Y:S05]  /*b130*/  @!P0 BRA `(.L_x_138) ;  /* 0xfffffffc00f08947 */ /* 0x004fea000383ffff */
[----:B------:R-:W-:Y:S05]  /*b140*/  BRA `(.L_x_54) ;  /* 0xffffff7c00907947 */ /* 0x000fea000383ffff */
.L_x_58:
[----:B------:R-:W-:-:S07]  /*b150*/  MOV R0, UR5 ;  /* 0x0000000500007c02 */ /* 0x000fce0008000f00 */
.L_x_139:
[----:B--2---:R2:W3:Y:S02]  /*b160*/  SYNCS.PHASECHK.TRANS64.TRYWAIT P0, [R0+URZ], R3 ;  /* 0x00000003000075a7 */ /* 0x0044e400080011ff */
[----:B---3--:R-:W-:Y:S05]  /*b170*/  @!P0 NANOSLEEP.SYNCS 0x989680 ;  /* 0x009896800000895d */ /* 0x008fea0003900000 */
[----:B------:R-:W3:Y:S02]  /*b180*/  @!P0 SYNCS.PHASECHK.TRANS64 P0, [R0+URZ], R3 ;  /* 0x00000003000085a7 */ /* 0x000ee400080010ff */
[----:B---3--:R-:W-:Y:S05]  /*b190*/  @!P0 BRA `(.L_x_139) ;  /* 0xfffffffc00f08947 */ /* 0x008fea000383ffff */
[----:B------:R-:W-:Y:S05]  /*b1a0*/  BRA `(.L_x_140) ;  /* 0xffffff8000307947 */ /* 0x000fea000383ffff */
.L_x_59:
[----:B------:R-:W-:-:S07]  /*b1b0*/  MOV R0, UR7 ;  /* 0x0000000700007c02 */ /* 0x000fce0008000f00 */
.L_x_141:
[----:B--2---:R2:W3:Y:S02]  /*b1c0*/  SYNCS.PHASECHK.TRANS64.TRYWAIT P0, [R0+URZ], R3 ;  /* 0x00000003000075a7 */ /* 0x0044e400080011ff */
[----:B---3--:R-:W-:Y:S05]  /*b1d0*/  @!P0 NANOSLEEP.SYNCS 0x989680 ;  /* 0x009896800000895d */ /* 0x008fea0003900000 */
[----:B------:R-:W3:Y:S02]  /*b1e0*/  @!P0 SYNCS.PHASECHK.TRANS64 P0, [R0+URZ], R3 ;  /* 0x00000003000085a7 */ /* 0x000ee400080010ff */
[----:B---3--:R-:W-:Y:S05]  /*b1f0*/  @!P0 BRA `(.L_x_141) ;  /* 0xfffffffc00f08947 */ /* 0x008fea000383ffff */
[----:B------:R-:W-:Y:S05]  /*b200*/  BRA `(.L_x_142) ;  /* 0xffffff80003c7947 */ /* 0x000fea000383ffff */
.L_x_64:
[----:B--2---:R2:W3:Y:S02]  /*b210*/  SYNCS.PHASECHK.TRANS64.TRYWAIT P0, [R0+URZ+0x70], R3 ;  /* 0x00007003000075a7 */ /* 0x0044e400080011ff */
[----:B---3--:R-:W-:Y:S05]  /*b220*/  @!P0 NANOSLEEP.SYNCS 0x989680 ;  /* 0x009896800000895d */ /* 0x008fea0003900000 */
[----:B------:R-:W3:Y:S02]  /*b230*/  @!P0 SYNCS.PHASECHK.TRANS64 P0, [R0+URZ+0x70], R3 ;  /* 0x00007003000085a7 */ /* 0x000ee400080010ff */
[----:B---3--:R-:W-:Y:S05]  /*b240*/  @!P0 BRA `(.L_x_64) ;  /* 0xfffffffc00f08947 */ /* 0x008fea000383ffff */
[----:B------:R-:W-:Y:S05]  /*b250*/  BRA `(.L_x_143) ;  /* 0xffffff8400487947 */ /* 0x000fea000383ffff */
.L_x_67:
[----:B------:R-:W-:Y:S07]  /*b260*/  MOV R0, UR7 ;  /* 0x0000000700007c02 */ /* 0x000fee0008000f00 */
.L_x_144:
[----:B--2---:R2:W3:Y:S02]  /*b270*/  SYNCS.PHASECHK.TRANS64.TRYWAIT P0, [R0+URZ+0x68], R3 ;  /* 0x00006803000075a7 */ /* 0x0044e400080011ff */
[----:B---3--:R-:W-:Y:S05]  /*b280*/  @!P0 NANOSLEEP.SYNCS 0x989680 ;  /* 0x009896800000895d */ /* 0x008fea0003900000 */
[----:B------:R-:W3:Y:S02]  /*b290*/  @!P0 SYNCS.PHASECHK.TRANS64 P0, [R0+URZ+0x68], R3 ;  /* 0x00006803000085a7 */ /* 0x000ee400080010ff */
[----:B---3--:R-:W-:Y:S05]  /*b2a0*/  @!P0 BRA `(.L_x_144) ;  /* 0xfffffffc00f08947 */ /* 0x008fea000383ffff */
[----:B------:R-:W-:Y:S05]  /*b2b0*/  BRA `(.L_x_66) ;  /* 0xffffff8800287947 */ /* 0x000fea000383ffff */
.L_x_70:
[----:B------:R-:W-:Y:S07]  /*b2c0*/  MOV R3, UR7 ;  /* 0x0000000700037c02 */ /* 0x000fee0008000f00 */
.L_x_145:
[----:B-1----:R1:W2:Y:S02]  /*b2d0*/  SYNCS.PHASECHK.TRANS64.TRYWAIT P0, [R3+URZ+0x40], R12 ;  /* 0x0000400c030075a7 */ /* 0x0022a400080011ff */
[----:B--2---:R-:W-:Y:S05]  /*b2e0*/  @!P0 NANOSLEEP.SYNCS 0x989680 ;  /* 0x009896800000895d */ /* 0x004fea0003900000 */
[----:B------:R-:W2:Y:S02]  /*b2f0*/  @!P0 SYNCS.PHASECHK.TRANS64 P0, [R3+URZ+0x40], R12 ;  /* 0x0000400c030085a7 */ /* 0x000ea400080010ff */
[----:B--2---:R-:W-:Y:S05]  /*b300*/  @!P0 BRA `(.L_x_145) ;  /* 0xfffffffc00f08947 */ /* 0x004fea000383ffff */
[----:B------:R-:W-:Y:S05]  /*b310*/  BRA `(.L_x_146) ;  /* 0xffffff8800a07947 */ /* 0x000fea000383ffff */
.L_x_71:
[----:B-1----:R-:W-:Y:S07]  /*b320*/  MOV R3, UR7 ;  /* 0x0000000700037c02 */ /* 0x002fee0008000f00 */
.L_x_147:
[----:B-1----:R1:W2:Y:S02]  /*b330*/  SYNCS.PHASECHK.TRANS64.TRYWAIT P0, [R3+URZ+0x48], R12 ;  /* 0x0000480c030075a7 */ /* 0x0022a400080011ff */
[----:B--2---:R-:W-:Y:S05]  /*b340*/  @!P0 NANOSLEEP.SYNCS 0x989680 ;  /* 0x009896800000895d */ /* 0x004fea0003900000 */
[----:B------:R-:W2:Y:S02]  /*b350*/  @!P0 SYNCS.PHASECHK.TRANS64 P0, [R3+URZ+0x48], R12 ;  /* 0x0000480c030085a7 */ /* 0x000ea400080010ff */
[----:B--2---:R-:W-:Y:S05]  /*b360*/  @!P0 BRA `(.L_x_147) ;  /* 0xfffffffc00f08947 */ /* 0x004fea000383ffff */
[----:B------:R-:W-:Y:S05]  /*b370*/  BRA `(.L_x_148) ;  /* 0xffffff8800dc7947 */ /* 0x000fea000383ffff */
.L_x_72:
[----:B-1----:R-:W-:Y:S07]  /*b380*/  MOV R3, UR7 ;  /* 0x0000000700037c02 */ /* 0x002fee0008000f00 */
.L_x_149:
[----:B-1----:R1:W2:Y:S02]  /*b390*/  SYNCS.PHASECHK.TRANS64.TRYWAIT P0, [R3+URZ+0x50], R12 ;  /* 0x0000500c030075a7 */ /* 0x0022a400080011ff */
[----:B--2---:R-:W-:Y:S05]  /*b3a0*/  @!P0 NANOSLEEP.SYNCS 0x989680 ;  /* 0x009896800000895d */ /* 0x004fea0003900000 */
[----:B------:R-:W2:Y:S02]  /*b3b0*/  @!P0 SYNCS.PHASECHK.TRANS64 P0, [R3+URZ+0x50], R12 ;  /* 0x0000500c030085a7 */ /* 0x000ea400080010ff */
[----:B--2---:R-:W-:Y:S05]  /*b3c0*/  @!P0 BRA `(.L_x_149) ;  /* 0xfffffffc00f08947 */ /* 0x004fea000383ffff */
[----:B------:R-:W-:Y:S05]  /*b3d0*/  BRA `(.L_x_150) ;  /* 0xffffff8c00247947 */ /* 0x000fea000383ffff */
.L_x_73:
[----:B------:R-:W-:Y:S07]  /*b3e0*/  MOV R3, UR7 ;  /* 0x0000000700037c02 */ /* 0x000fee0008000f00 */
.L_x_151:
[----:B-1----:R1:W2:Y:S02]  /*b3f0*/  SYNCS.PHASECHK.TRANS64.TRYWAIT P0, [R3+URZ+0x58], R12 ;  /* 0x0000580c030075a7 */ /* 0x0022a400080011ff */
[----:B--2---:R-:W-:Y:S05]  /*b400*/  @!P0 NANOSLEEP.SYNCS 0x989680 ;  /* 0x009896800000895d */ /* 0x004fea0003900000 */
[----:B------:R-:W2:Y:S02]  /*b410*/  @!P0 SYNCS.PHASECHK.TRANS64 P0, [R3+URZ+0x58], R12 ;  /* 0x0000580c030085a7 */ /* 0x000ea400080010ff */
[----:B--2---:R-:W-:Y:S05]  /*b420*/  @!P0 BRA `(.L_x_151) ;  /* 0xfffffffc00f08947 */ /* 0x004fea000383ffff */
[----:B------:R-:W-:Y:S05]  /*b430*/  BRA `(.L_x_152) ;  /* 0xffffff8c00ac7947 */ /* 0x000fea000383ffff */
.L_x_75:
[----:B------:R-:W-:-:S07]  /*b440*/  MOV R0, UR7 ;  /* 0x0000000700007c02 */ /* 0x000fce0008000f00 */
.L_x_153:
[----:B-1----:R1:W3:Y:S02]  /*b450*/  SYNCS.PHASECHK.TRANS64.TRYWAIT P0, [R0+URZ+0x40], R3 ;  /* 0x00004003000075a7 */ /* 0x0022e400080011ff */
[----:B---3--:R-:W-:Y:S05]  /*b460*/  @!P0 NANOSLEEP.SYNCS 0x989680 ;  /* 0x009896800000895d */ /* 0x008fea0003900000 */
[----:B------:R-:W3:Y:S02]  /*b470*/  @!P0 SYNCS.PHASECHK.TRANS64 P0, [R0+URZ+0x40], R3 ;  /* 0x00004003000085a7 */ /* 0x000ee400080010ff */
[----:B---3--:R-:W-:Y:S05]  /*b480*/  @!P0 BRA `(.L_x_153) ;  /* 0xfffffffc00f08947 */ /* 0x008fea000383ffff */
[----:B------:R-:W-:Y:S05]  /*b490*/  BRA `(.L_x_154) ;  /* 0xffffff90001c7947 */ /* 0x000fea000383ffff */
.L_x_76:
[----:B-1----:R-:W-:-:S07]  /*b4a0*/  MOV R0, UR7 ;  /* 0x0000000700007c02 */ /* 0x002fce0008000f00 */
.L_x_155:
[----:B-1----:R1:W3:Y:S02]  /*b4b0*/  SYNCS.PHASECHK.TRANS64.TRYWAIT P0, [R0+URZ+0x48], R3 ;  /* 0x00004803000075a7 */ /* 0x0022e400080011ff */
[----:B---3--:R-:W-:Y:S05]  /*b4c0*/  @!P0 NANOSLEEP.SYNCS 0x989680 ;  /* 0x009896800000895d */ /* 0x008fea0003900000 */
[----:B------:R-:W3:Y:S02]  /*b4d0*/  @!P0 SYNCS.PHASECHK.TRANS64 P0, [R0+URZ+0x48], R3 ;  /* 0x00004803000085a7 */ /* 0x000ee400080010ff */
[----:B---3--:R-:W-:Y:S05]  /*b4e0*/  @!P0 BRA `(.L_x_155) ;  /* 0xfffffffc00f08947 */ /* 0x008fea000383ffff */
[----:B------:R-:W-:Y:S05]  /*b4f0*/  BRA `(.L_x_156) ;  /* 0xffffff90000c7947 */ /* 0x000fea000383ffff */
.L_x_77:
[----:B-1----:R-:W-:-:S07]  /*b500*/  MOV R0, UR7 ;  /* 0x0000000700007c02 */ /* 0x002fce0008000f00 */
.L_x_157:
[----:B-1----:R1:W3:Y:S02]  /*b510*/  SYNCS.PHASECHK.TRANS64.TRYWAIT P0, [R0+URZ+0x50], R3 ;  /* 0x00005003000075a7 */ /* 0x0022e400080011ff */
[----:B---3--:R-:W-:Y:S05]  /*b520*/  @!P0 NANOSLEEP.SYNCS 0x989680 ;  /* 0x009896800000895d */ /* 0x008fea0003900000 */
[----:B------:R-:W3:Y:S02]  /*b530*/  @!P0 SYNCS.PHASECHK.TRANS64 P0, [R0+URZ+0x50], R3 ;  /* 0x00005003000085a7 */ /* 0x000ee400080010ff */
[----:B---3--:R-:W-:Y:S05]  /*b540*/  @!P0 BRA `(.L_x_157) ;  /* 0xfffffffc00f08947 */ /* 0x008fea000383ffff */
[----:B------:R-:W-:Y:S05]  /*b550*/  BRA `(.L_x_158) ;  /* 0xffffff8c00fc7947 */ /* 0x000fea000383ffff */
.L_x_79:
[----:B--2---:R2:W4:Y:S02]  /*b560*/  SYNCS.PHASECHK.TRANS64.TRYWAIT P0, [R0+URZ+0x70], R3 ;  /* 0x00007003000075a7 */ /* 0x00452400080011ff */
[----:B----4-:R-:W-:Y:S05]  /*b570*/  @!P0 NANOSLEEP.SYNCS 0x989680 ;  /* 0x009896800000895d */ /* 0x010fea0003900000 */
[----:B------:R-:W4:Y:S02]  /*b580*/  @!P0 SYNCS.PHASECHK.TRANS64 P0, [R0+URZ+0x70], R3 ;  /* 0x00007003000085a7 */ /* 0x000f2400080010ff */
[----:B----4-:R-:W-:Y:S05]  /*b590*/  @!P0 BRA `(.L_x_79) ;  /* 0xfffffffc00f08947 */ /* 0x010fea000383ffff */
[----:B------:R-:W-:Y:S05]  /*b5a0*/  BRA `(.L_x_159) ;  /* 0xffffff9000c47947 */ /* 0x000fea000383ffff */
.L_x_90:
[----:B-1----:R1:W3:Y:S02]  /*b5b0*/  SYNCS.PHASECHK.TRANS64.TRYWAIT P1, [R3+URZ+0x20], R0 ;  /* 0x00002000030075a7 */ /* 0x0022e400080211ff */
[----:B---3--:R-:W-:Y:S05]  /*b5c0*/  @!P1 NANOSLEEP.SYNCS 0x989680 ;  /* 0x009896800000995d */ /* 0x008fea0003900000 */
[----:B------:R-:W3:Y:S02]  /*b5d0*/  @!P1 SYNCS.PHASECHK.TRANS64 P1, [R3+URZ+0x20], R0 ;  /* 0x00002000030095a7 */ /* 0x000ee400080210ff */
[----:B---3--:R-:W-:Y:S05]  /*b5e0*/  @!P1 BRA `(.L_x_90) ;  /* 0xfffffffc00f09947 */ /* 0x008fea000383ffff */
[----:B------:R-:W-:Y:S05]  /*b5f0*/  BRA `(.L_x_89) ;  /* 0xffffff9c00e87947 */ /* 0x000fea000383ffff */
.L_x_92:
[----:B-1----:R1:W4:Y:S02]  /*b600*/  SYNCS.PHASECHK.TRANS64.TRYWAIT P0, [R193+URZ+0x90], R2 ;  /* 0x00009002c10075a7 */ /* 0x00232400080011ff */
[----:B----4-:R-:W-:Y:S05]  /*b610*/  @!P0 NANOSLEEP.SYNCS 0x989680 ;  /* 0x009896800000895d */ /* 0x010fea0003900000 */
[----:B------:R-:W4:Y:S02]  /*b620*/  @!P0 SYNCS.PHASECHK.TRANS64 P0, [R193+URZ+0x90], R2 ;  /* 0x00009002c10085a7 */ /* 0x000f2400080010ff */
[----:B----4-:R-:W-:Y:S05]  /*b630*/  @!P0 BRA `(.L_x_92) ;  /* 0xfffffffc00f08947 */ /* 0x010fea000383ffff */
[----:B------:R-:W-:Y:S05]  /*b640*/  BRA `(.L_x_91) ;  /* 0xffffffa000447947 */ /* 0x000fea000383ffff */
.L_x_101:
[----:B--2---:R2:W3:Y:S02]  /*b650*/  SYNCS.PHASECHK.TRANS64.TRYWAIT P0, [R204+URZ+0x20], R3 ;  /* 0x00002003cc0075a7 */ /* 0x0044e400080011ff */
[----:B---3--:R-:W-:Y:S05]  /*b660*/  @!P0 NANOSLEEP.SYNCS 0x989680 ;  /* 0x009896800000895d */ /* 0x008fea0003900000 */
[----:B------:R-:W3:Y:S02]  /*b670*/  @!P0 SYNCS.PHASECHK.TRANS64 P0, [R204+URZ+0x20], R3 ;  /* 0x00002003cc0085a7 */ /* 0x000ee400080010ff */
[----:B---3--:R-:W-:Y:S05]  /*b680*/  @!P0 BRA `(.L_x_101) ;  /* 0xfffffffc00f08947 */ /* 0x008fea000383ffff */
[----:B------:R-:W-:Y:S05]  /*b690*/  BRA `(.L_x_100) ;  /* 0xffffffb400507947 */ /* 0x000fea000383ffff */
.L_x_110:
[----:B--2---:R2:W3:Y:S02]  /*b6a0*/  SYNCS.PHASECHK.TRANS64.TRYWAIT P0, [R0+URZ+0x20], R5 ;  /* 0x00002005000075a7 */ /* 0x0044e400080011ff */
[----:B---3--:R-:W-:Y:S05]  /*b6b0*/  @!P0 NANOSLEEP.SYNCS 0x989680 ;  /* 0x009896800000895d */ /* 0x008fea0003900000 */
[----:B------:R-:W3:Y:S02]  /*b6c0*/  @!P0 SYNCS.PHASECHK.TRANS64 P0, [R0+URZ+0x20], R5 ;  /* 0x00002005000085a7 */ /* 0x000ee400080010ff */
[----:B---3--:R-:W-:Y:S05]  /*b6d0*/  @!P0 BRA `(.L_x_110) ;  /* 0xfffffffc00f08947 */ /* 0x008fea000383ffff */
[----:B------:R-:W-:Y:S05]  /*b6e0*/  BRA `(.L_x_109) ;  /* 0xffffffc800a87947 */ /* 0x000fea000383ffff */
.L_x_119:
[----:B--2---:R2:W3:Y:S02]  /*b6f0*/  SYNCS.PHASECHK.TRANS64.TRYWAIT P0, [R0+URZ+0x20], R3 ;  /* 0x00002003000075a7 */ /* 0x0044e400080011ff */
[----:B---3--:R-:W-:Y:S05]  /*b700*/  @!P0 NANOSLEEP.SYNCS 0x989680 ;  /* 0x009896800000895d */ /* 0x008fea0003900000 */
[----:B------:R-:W3:Y:S02]  /*b710*/  @!P0 SYNCS.PHASECHK.TRANS64 P0, [R0+URZ+0x20], R3 ;  /* 0x00002003000085a7 */ /* 0x000ee400080010ff */
[----:B---3--:R-:W-:Y:S05]  /*b720*/  @!P0 BRA `(.L_x_119) ;  /* 0xfffffffc00f08947 */ /* 0x008fea000383ffff */
[----:B------:R-:W-:Y:S05]  /*b730*/  BRA `(.L_x_118) ;  /* 0xffffffe0000c7947 */ /* 0x000fea000383ffff */
        .weak           $__internal_0_$__cuda_sm10x_tcgen05_guardrail_trap_col_being_dealloced_not_returned_by_alloc
        .type           $__internal_0_$__cuda_sm10x_tcgen05_guardrail_trap_col_being_dealloced_not_returned_by_alloc,@function
        .size           $__internal_0_$__cuda_sm10x_tcgen05_guardrail_trap_col_being_dealloced_not_returned_by_alloc,($__internal_1_$__cuda_sm10x_tcgen05_guardrail_trap_phase_invalid_during_alloc - $__internal_0_$__cuda_sm10x_tcgen05_guardrail_trap_col_being_dealloced_not_returned_by_alloc)
$__internal_0_$__cuda_sm10x_tcgen05_guardrail_trap_col_being_dealloced_not_returned_by_alloc:
[----:B------:R-:W-:Y:S05]  /*b740*/  BPT.TRAP 0x1 ;  /* 0x000000040000795c */ /* 0x000fea0000300000 */
[----:B------:R-:W-:-:S04]  /*b750*/  HFMA2 R3, -RZ, RZ, 0, 0 ;  /* 0x00000000ff037431 */ /* 0x000fc800000001ff */
[----:B------:R-:W-:Y:S05]  /*b760*/  RET.REL.NODEC R2 `(_ZN7cutlass13device_kernelINS_4gemm6kernel13GemmUniversalIN4cute5tupleIJiiiiEEENS1_10collective13CollectiveMmaINS1_35MainloopSm100TmaUmmaWarpSpecializedILi2ELi2ELi2ENS5_IJNS4_1CILi1EEESB_SB_EEEEENS5_IJNSA_ILi128EEENSA_ILi256EEENSA_ILi32EEEEEENS_12float_e5m2_tENS5_IJlSB_lEEESI_SJ_NS4_8TiledMMAINS4_8MMA_AtomIJNS4_10MMA_TraitsINS4_19SM100_MMA_F8F6F4_SSEJSI_SI_fSE_SF_NS4_17integral_constantINS4_4UMMA5MajorELSQ_0EEESR_NSO_INSP_7ScaleInELSS_0EEEST_EEEEEENS4_6LayoutISC_NS5_IJNSA_ILi0EEESX_SX_EEEEENS5_IJNS4_10UnderscoreES10_S10_EEEEENS4_13SM90_TMA_LOADENS4_14ComposedLayoutINS4_7SwizzleILi1ELi4ELi3EEENS4_18smem_ptr_flag_bitsILi8EEENSW_INS5_IJNSA_ILi8EEESG_EEENS5_IJSG_SB_EEEEEEEvNS4_8identityES13_S1D_vS1E_EENS_8epilogue10collective18CollectiveEpilogueINS1G_23Sm100TmaWarpSpecializedILi4ELi2ELi64ELb0ELb0EEEJSH_NS5_IJNSW_ISE_SB_EENSW_INSA_ILi64EEESB_EEEEESI_SJ_SI_SJ_NS1G_6fusion15FusionCallbacksIS1K_NS1P_17LinearCombinationISI_fSI_fLNS_15FloatRoundStyleE2EEESH_S1O_JEEENS4_5SM1004TMEM4LOAD26SM100_TMEM_LOAD_32dp32b64xES13_NS14_INS15_ILi2ELi4ELi3EEES18_NSW_INS5_IJS19_S1M_EEENS5_IJS1M_SB_EEEEEEENS4_39AutoVectorizingCopyWithAssumedAlignmentILi128EEENS4_14SM90_TMA_STOREES23_S25_S25_EEEvvEEEEvNT_6ParamsE) ;  /* 0xffffff4802247950 */ /* 0x000fea0003c3ffff */
        .weak           $__internal_1_$__cuda_sm10x_tcgen05_guardrail_trap_phase_invalid_during_alloc
        .type           $__internal_1_$__cuda_sm10x_tcgen05_guardrail_trap_phase_invalid_during_alloc,@function
        .size           $__internal_1_$__cuda_sm10x_tcgen05_guardrail_trap_phase_invalid_during_alloc,($__internal_2_$__cuda_sm10x_tcgen05_guardrail_trap_unallocated_columns_being_dealloced - $__internal_1_$__cuda_sm10x_tcgen05_guardrail_trap_phase_invalid_during_alloc)
$__internal_1_$__cuda_sm10x_tcgen05_guardrail_trap_phase_invalid_during_alloc:
[----:B------:R-:W-:Y:S05]  /*b770*/  BPT.TRAP 0x1 ;  /* 0x000000040000795c */ /* 0x000fea0000300000 */
[----:B------:R-:W-:-:S04]  /*b780*/  MOV R3, 0x0 ;  /* 0x0000000000037802 */ /* 0x000fc80000000f00 */
[----:B------:R-:W-:Y:S05]  /*b790*/  RET.REL.NODEC R2 `(_ZN7cutlass13device_kernelINS_4gemm6kernel13GemmUniversalIN4cute5tupleIJiiiiEEENS1_10collective13CollectiveMmaINS1_35MainloopSm100TmaUmmaWarpSpecializedILi2ELi2ELi2ENS5_IJNS4_1CILi1EEESB_SB_EEEEENS5_IJNSA_ILi128EEENSA_ILi256EEENSA_ILi32EEEEEENS_12float_e5m2_tENS5_IJlSB_lEEESI_SJ_NS4_8TiledMMAINS4_8MMA_AtomIJNS4_10MMA_TraitsINS4_19SM100_MMA_F8F6F4_SSEJSI_SI_fSE_SF_NS4_17integral_constantINS4_4UMMA5MajorELSQ_0EEESR_NSO_INSP_7ScaleInELSS_0EEEST_EEEEEENS4_6LayoutISC_NS5_IJNSA_ILi0EEESX_SX_EEEEENS5_IJNS4_10UnderscoreES10_S10_EEEEENS4_13SM90_TMA_LOADENS4_14ComposedLayoutINS4_7SwizzleILi1ELi4ELi3EEENS4_18smem_ptr_flag_bitsILi8EEENSW_INS5_IJNSA_ILi8EEESG_EEENS5_IJSG_SB_EEEEEEEvNS4_8identityES13_S1D_vS1E_EENS_8epilogue10collective18CollectiveEpilogueINS1G_23Sm100TmaWarpSpecializedILi4ELi2ELi64ELb0ELb0EEEJSH_NS5_IJNSW_ISE_SB_EENSW_INSA_ILi64EEESB_EEEEESI_SJ_SI_SJ_NS1G_6fusion15FusionCallbacksIS1K_NS1P_17LinearCombinationISI_fSI_fLNS_15FloatRoundStyleE2EEESH_S1O_JEEENS4_5SM1004TMEM4LOAD26SM100_TMEM_LOAD_32dp32b64xES13_NS14_INS15_ILi2ELi4ELi3EEES18_NSW_INS5_IJS19_S1M_EEENS5_IJS1M_SB_EEEEEEENS4_39AutoVectorizingCopyWithAssumedAlignmentILi128EEENS4_14SM90_TMA_STOREES23_S25_S25_EEEvvEEEEvNT_6ParamsE) ;  /* 0xffffff4802187950 */ /* 0x000fea0003c3ffff */
        .weak           $__internal_2_$__cuda_sm10x_tcgen05_guardrail_trap_unallocated_columns_being_dealloced
        .type           $__internal_2_$__cuda_sm10x_tcgen05_guardrail_trap_unallocated_columns_being_dealloced,@function
        .size           $__internal_2_$__cuda_sm10x_tcgen05_guardrail_trap_unallocated_columns_being_dealloced,(.L_x_161 - $__internal_2_$__cuda_sm10x_tcgen05_guardrail_trap_unallocated_columns_being_dealloced)
$__internal_2_$__cuda_sm10x_tcgen05_guardrail_trap_unallocated_columns_being_dealloced:
[----:B------:R-:W-:Y:S05]  /*b7a0*/  BPT.TRAP 0x1 ;  /* 0x000000040000795c */ /* 0x000fea0000300000 */
[----:B------:R-:W-:-:S04]  /*b7b0*/  HFMA2 R3, -RZ, RZ, 0, 0 ;  /* 0x00000000ff037431 */ /* 0x000fc800000001ff */
[----:B------:R-:W-:Y:S05]  /*b7c0*/  RET.REL.NODEC R2 `(_ZN7cutlass13device_kernelINS_4gemm6kernel13GemmUniversalIN4cute5tupleIJiiiiEEENS1_10collective13CollectiveMmaINS1_35MainloopSm100TmaUmmaWarpSpecializedILi2ELi2ELi2ENS5_IJNS4_1CILi1EEESB_SB_EEEEENS5_IJNSA_ILi128EEENSA_ILi256EEENSA_ILi32EEEEEENS_12float_e5m2_tENS5_IJlSB_lEEESI_SJ_NS4_8TiledMMAINS4_8MMA_AtomIJNS4_10MMA_TraitsINS4_19SM100_MMA_F8F6F4_SSEJSI_SI_fSE_SF_NS4_17integral_constantINS4_4UMMA5MajorELSQ_0EEESR_NSO_INSP_7ScaleInELSS_0EEEST_EEEEEENS4_6LayoutISC_NS5_IJNSA_ILi0EEESX_SX_EEEEENS5_IJNS4_10UnderscoreES10_S10_EEEEENS4_13SM90_TMA_LOADENS4_14ComposedLayoutINS4_7SwizzleILi1ELi4ELi3EEENS4_18smem_ptr_flag_bitsILi8EEENSW_INS5_IJNSA_ILi8EEESG_EEENS5_IJSG_SB_EEEEEEEvNS4_8identityES13_S1D_vS1E_EENS_8epilogue10collective18CollectiveEpilogueINS1G_23Sm100TmaWarpSpecializedILi4ELi2ELi64ELb0ELb0EEEJSH_NS5_IJNSW_ISE_SB_EENSW_INSA_ILi64EEESB_EEEEESI_SJ_SI_SJ_NS1G_6fusion15FusionCallbacksIS1K_NS1P_17LinearCombinationISI_fSI_fLNS_15FloatRoundStyleE2EEESH_S1O_JEEENS4_5SM1004TMEM4LOAD26SM100_TMEM_LOAD_32dp32b64xES13_NS14_INS15_ILi2ELi4ELi3EEES18_NSW_INS5_IJS19_S1M_EEENS5_IJS1M_SB_EEEEEEENS4_39AutoVectorizingCopyWithAssumedAlignmentILi128EEENS4_14SM90_TMA_STOREES23_S25_S25_EEEvvEEEEvNT_6ParamsE) ;  /* 0xffffff48020c7950 */ /* 0x000fea0003c3ffff */
.L_x_160:
[----:B------:R-:W-:-:S00]  /*b7d0*/  BRA `(.L_x_160) ;  /* 0xfffffffc00fc7947 */ /* 0x000fc0000383ffff */
[----:B------:R-:W-:-:S00]  /*b7e0*/  NOP ;  /* 0x0000000000007918 */ /* 0x000fc00000000000 */
        /* <DEDUP_REMOVED lines=9> */
.L_x_161:


//--------------------- .nv.global.init           --------------------------
	.section	.nv.global.init,"aw",@progbits
.nv.global.init:
	.type		$str$27,@object
	.size		$str$27,($str$28 - $str$27)
$str$27:
        /*0000*/ 	.byte	0x28, 0x61, 0x64, 0x64, 0x72, 0x65, 0x73, 0x73, 0x20, 0x26, 0x20, 0x6d, 0x61, 0x73, 0x6b, 0x29
        /*0010*/ 	.byte	0x20, 0x3d, 0x3d, 0x20, 0x30, 0x00
	.type		$str$28,@object
	.size		$str$28,($str$26 - $str$28)
$str$28:
        /*0016*/ 	.byte	0x2f, 0x74, 0x6d, 0x70, 0x2f, 0x63, 0x75, 0x74, 0x6c, 0x61, 0x73, 0x73, 0x5f, 0x73, 0x77, 0x65
        /*0026*/ 	.byte	0x65, 0x70, 0x5f, 0x73, 0x72, 0x63, 0x2f, 0x69, 0x6e, 0x63, 0x6c, 0x75, 0x64, 0x65, 0x2f, 0x63
        /*0036*/ 	.byte	0x75, 0x74, 0x65, 0x2f, 0x70, 0x6f, 0x69, 0x6e, 0x74, 0x65, 0x72, 0x5f, 0x66, 0x6c, 0x61, 0x67
        /*0046*/ 	.byte	0x67, 0x65, 0x64, 0x2e, 0x68, 0x70, 0x70, 0x00
	.type		$str$26,@object
	.size		$str$26,($str$25 - $str$26)
$str$26:
        /*004e*/ 	.byte	0x2f, 0x74, 0x6d, 0x70, 0x2f, 0x63, 0x75, 0x74, 0x6c, 0x61, 0x73, 0x73, 0x5f, 0x73, 0x77, 0x65
        /*005e*/ 	.byte	0x65, 0x70, 0x5f, 0x73, 0x72, 0x63, 0x2f, 0x69, 0x6e, 0x63, 0x6c, 0x75, 0x64, 0x65, 0x2f, 0x63
        /*006e*/ 	.byte	0x75, 0x74, 0x65, 0x2f, 0x61, 0x74, 0x6f, 0x6d, 0x2f, 0x63, 0x6f, 0x70, 0x79, 0x5f, 0x74, 0x72
        /*007e*/ 	.byte	0x61, 0x69, 0x74, 0x73, 0x5f, 0x73, 0x6d, 0x31, 0x30, 0x30, 0x2e, 0x68, 0x70, 0x70, 0x00
	.type		$str$25,@object
	.size		$str$25,(__unnamed_1 - $str$25)
$str$25:
        /*008d*/ 	.byte	0x28, 0x28, 0x75, 0x69, 0x6e, 0x74, 0x33, 0x32, 0x5f, 0x74, 0x28, 0x74, 0x68, 0x72, 0x65, 0x61
        /*009d*/ 	.byte	0x64, 0x49, 0x64, 0x78, 0x2e, 0x78, 0x29, 0x20, 0x2f, 0x20, 0x33, 0x32, 0x29, 0x20, 0x25, 0x20
        /*00ad*/ 	.byte	0x34, 0x29, 0x20, 0x3d, 0x3d, 0x20, 0x28, 0x28, 0x28, 0x74, 0x6d, 0x65, 0x6d, 0x5f, 0x61, 0x64
        /*00bd*/ 	.byte	0x64, 0x72, 0x20, 0x3e, 0x3e, 0x20, 0x31, 0x36, 0x29, 0x20, 0x2f, 0x20, 0x33, 0x32, 0x29, 0x20
        /*00cd*/ 	.byte	0x25, 0x20, 0x34, 0x29, 0x00
	.type		__unnamed_1,@object
	.size		__unnamed_1,(__unnamed_2 - __unnamed_1)
__unnamed_1:
        /*00d2*/ 	.byte	0x61, 0x75, 0x74, 0x6f, 0x20, 0x63, 0x75, 0x74, 0x65, 0x3a, 0x3a, 0x61, 0x73, 0x5f, 0x70, 0x6f
        /* <DEDUP_REMOVED lines=24> */
        /*0262*/ 	.byte	0x43, 0x3c, 0x38, 0x31, 0x39, 0x32, 0x3e, 0x3e, 0x3e, 0x3e, 0x5d, 0x00
	.type		__unnamed_2,@object
	.size		__unnamed_2,(__unnamed_3 - __unnamed_2)
__unnamed_2:
        /* <DEDUP_REMOVED lines=26> */
	.type		__unnamed_3,@object
	.size		__unnamed_3,(.L_3 - __unnamed_3)
__unnamed_3:
        /* <DEDUP_REMOVED lines=42> */
        /*06aa*/ 	.byte	0x3e, 0x3e, 0x3e, 0x3e, 0x5d, 0x00
.L_3:


//--------------------- .nv.shared._ZN7cutlass13device_kernelINS_4gemm6kernel13GemmUniversalIN4cute5tupleIJiiiiEEENS1_10collective13CollectiveMmaINS1_35MainloopSm100TmaUmmaWarpSpecializedILi2ELi2ELi2ENS5_IJNS4_1CILi1EEESB_SB_EEEEENS5_IJNSA_ILi128EEENSA_ILi256EEENSA_ILi32EEEEEENS_12float_e5m2_tENS5_IJlSB_lEEESI_SJ_NS4_8TiledMMAINS4_8MMA_AtomIJNS4_10MMA_TraitsINS4_19SM100_MMA_F8F6F4_SSEJSI_SI_fSE_SF_NS4_17integral_constantINS4_4UMMA5MajorELSQ_0EEESR_NSO_INSP_7ScaleInELSS_0EEEST_EEEEEENS4_6LayoutISC_NS5_IJNSA_ILi0EEESX_SX_EEEEENS5_IJNS4_10UnderscoreES10_S10_EEEEENS4_13SM90_TMA_LOADENS4_14ComposedLayoutINS4_7SwizzleILi1ELi4ELi3EEENS4_18smem_ptr_flag_bitsILi8EEENSW_INS5_IJNSA_ILi8EEESG_EEENS5_IJSG_SB_EEEEEEEvNS4_8identityES13_S1D_vS1E_EENS_8epilogue10collective18CollectiveEpilogueINS1G_23Sm100TmaWarpSpecializedILi4ELi2ELi64ELb0ELb0EEEJSH_NS5_IJNSW_ISE_SB_EENSW_INSA_ILi64EEESB_EEEEESI_SJ_SI_SJ_NS1G_6fusion15FusionCallbacksIS1K_NS1P_17LinearCombinationISI_fSI_fLNS_15FloatRoundStyleE2EEESH_S1O_JEEENS4_5SM1004TMEM4LOAD26SM100_TMEM_LOAD_32dp32b64xES13_NS14_INS15_ILi2ELi4ELi3EEES18_NSW_INS5_IJS19_S1M_EEENS5_IJS1M_SB_EEEEEEENS4_39AutoVectorizingCopyWithAssumedAlignmentILi128EEENS4_14SM90_TMA_STOREES23_S25_S25_EEEvvEEEEvNT_6ParamsE --------------------------
	.section	.nv.shared._ZN7cutlass13device_kernelINS_4gemm6kernel13GemmUniversalIN4cute5tupleIJiiiiEEENS1_10collective13CollectiveMmaINS1_35MainloopSm100TmaUmmaWarpSpecializedILi2ELi2ELi2ENS5_IJNS4_1CILi1EEESB_SB_EEEEENS5_IJNSA_ILi128EEENSA_ILi256EEENSA_ILi32EEEEEENS_12float_e5m2_tENS5_IJlSB_lEEESI_SJ_NS4_8TiledMMAINS4_8MMA_AtomIJNS4_10MMA_TraitsINS4_19SM100_MMA_F8F6F4_SSEJSI_SI_fSE_SF_NS4_17integral_constantINS4_4UMMA5MajorELSQ_0EEESR_NSO_INSP_7ScaleInELSS_0EEEST_EEEEEENS4_6LayoutISC_NS5_IJNSA_ILi0EEESX_SX_EEEEENS5_IJNS4_10UnderscoreES10_S10_EEEEENS4_13SM90_TMA_LOADENS4_14ComposedLayoutINS4_7SwizzleILi1ELi4ELi3EEENS4_18smem_ptr_flag_bitsILi8EEENSW_INS5_IJNSA_ILi8EEESG_EEENS5_IJSG_SB_EEEEEEEvNS4_8identityES13_S1D_vS1E_EENS_8epilogue10collective18CollectiveEpilogueINS1G_23Sm100TmaWarpSpecializedILi4ELi2ELi64ELb0ELb0EEEJSH_NS5_IJNSW_ISE_SB_EENSW_INSA_ILi64EEESB_EEEEESI_SJ_SI_SJ_NS1G_6fusion15FusionCallbacksIS1K_NS1P_17LinearCombinationISI_fSI_fLNS_15FloatRoundStyleE2EEESH_S1O_JEEENS4_5SM1004TMEM4LOAD26SM100_TMEM_LOAD_32dp32b64xES13_NS14_INS15_ILi2ELi4ELi3EEES18_NSW_INS5_IJS19_S1M_EEENS5_IJS1M_SB_EEEEEEENS4_39AutoVectorizingCopyWithAssumedAlignmentILi128EEENS4_14SM90_TMA_STOREES23_S25_S25_EEEvvEEEEvNT_6ParamsE,"aw",@nobits
	.sectionflags	@""
	.align	16
	.zero		1024


//--------------------- .nv.shared.reserved.0     --------------------------
	.section	.nv.shared.reserved.0,"aw",@nobits
	.weak		__nv_reservedSMEM_offset_0_alias
	.size		__nv_reservedSMEM_offset_0_alias, 0, 64
	.other		__nv_reservedSMEM_offset_0_alias,@"STO_CUDA_RESERVED_SHARED STV_DEFAULT"
__nv_reservedSMEM_offset_0_alias:
	.zero		0
.nv.shared.reserved.0:
	.zero		64
	.weak		__nv_reservedSMEM_tcgen05_partition
	.type		__nv_reservedSMEM_tcgen05_partition,@object
	.size		__nv_reservedSMEM_tcgen05_partition,(.L_0 - __nv_reservedSMEM_tcgen05_partition)
__nv_reservedSMEM_tcgen05_partition:
	.zero		32
.L_0:


//--------------------- .nv.global                --------------------------
	.section	.nv.global,"aw",@nobits
.nv.global:
	.type		_ZN40_INTERNAL_44e577e9_4_k_cu_37c7f5a4_180714cute1_E,@object
	.size		_ZN40_INTERNAL_44e577e9_4_k_cu_37c7f5a4_180714cute1_E,(_ZN40_INTERNAL_44e577e9_4_k_cu_37c7f5a4_180714cuda3std3__45__cpo6cbeginE - _ZN40_INTERNAL_44e577e9_4_k_cu_37c7f5a4_180714cute1_E)
_ZN40_INTERNAL_44e577e9_4_k_cu_37c7f5a4_180714cute1_E:
	.zero		1
	.type		_ZN40_INTERNAL_44e577e9_4_k_cu_37c7f5a4_180714cuda3std3__45__cpo6cbeginE,@object
	.size		_ZN40_INTERNAL_44e577e9_4_k_cu_37c7f5a4_180714cuda3std3__45__cpo6cbeginE,(_ZN40_INTERNAL_44e577e9_4_k_cu_37c7f5a4_180714cuda3std3__48in_placeE - _ZN40_INTERNAL_44e577e9_4_k_cu_37c7f5a4_180714cuda3std3__45__cpo6cbeginE)
_ZN40_INTERNAL_44e577e9_4_k_cu_37c7f5a4_180714cuda3std3__45__cpo6cbeginE:
	.zero		1
	.type		_ZN40_INTERNAL_44e577e9_4_k_cu_37c7f5a4_180714cuda3std3__48in_placeE,@object
	.size		_ZN40_INTERNAL_44e577e9_4_k_cu_37c7f5a4_180714cuda3std3__48in_placeE,(_ZN40_INTERNAL_44e577e9_4_k_cu_37c7f5a4_180714cuda3std6ranges3__45__cpo9iter_moveE - _ZN40_INTERNAL_44e577e9_4_k_cu_37c7f5a4_180714cuda3std3__48in_placeE)
_ZN40_INTERNAL_44e577e9_4_k_cu_37c7f5a4_180714cuda3std3__48in_placeE:
	.zero		1
	.type		_ZN40_INTERNAL_44e577e9_4_k_cu_37c7f5a4_180714cuda3std6ranges3__45__cpo9iter_moveE,@object
	.size		_ZN40_INTERNAL_44e577e9_4_k_cu_37c7f5a4_180714cuda3std6ranges3__45__cpo9iter_moveE,(_ZN40_INTERNAL_44e577e9_4_k_cu_37c7f5a4_180714cuda3std3__45__cpo5beginE - _ZN40_INTERNAL_44e577e9_4_k_cu_37c7f5a4_180714cuda3std6ranges3__45__cpo9iter_moveE)
_ZN40_INTERNAL_44e577e9_4_k_cu_37c7f5a4_180714cuda3std6ranges3__45__cpo9iter_moveE:
	.zero		1
	.type		_ZN40_INTERNAL_44e577e9_4_k_cu_37c7f5a4_180714cuda3std3__45__cpo5beginE,@object
	.size		_ZN40_INTERNAL_44e577e9_4_k_cu_37c7f5a4_180714cuda3std3__45__cpo5beginE,(_ZN40_INTERNAL_44e577e9_4_k_cu_37c7f5a4_180714cuda3std3__442_GLOBAL__N__44e577e9_4_k_cu_37c7f5a4_180716ignoreE - _ZN40_INTERNAL_44e577e9_4_k_cu_37c7f5a4_180714cuda3std3__45__cpo5beginE)
_ZN40_INTERNAL_44e577e9_4_k_cu_37c7f5a4_180714cuda3std3__45__cpo5beginE:
	.zero		1
	.type		_ZN40_INTERNAL_44e577e9_4_k_cu_37c7f5a4_180714cuda3std3__442_GLOBAL__N__44e577e9_4_k_cu_37c7f5a4_180716ignoreE,@object
	.size		_ZN40_INTERNAL_44e577e9_4_k_cu_37c7f5a4_180714cuda3std3__442_GLOBAL__N__44e577e9_4_k_cu_37c7f5a4_180716ignoreE,(_ZN40_INTERNAL_44e577e9_4_k_cu_37c7f5a4_180714cute7productE - _ZN40_INTERNAL_44e577e9_4_k_cu_37c7f5a4_180714cuda3std3__442_GLOBAL__N__44e577e9_4_k_cu_37c7f5a4_180716ignoreE)
_ZN40_INTERNAL_44e577e9_4_k_cu_37c7f5a4_180714cuda3std3__442_GLOBAL__N__44e577e9_4_k_cu_37c7f5a4_180716ignoreE:
	.zero		1
	.type		_ZN40_INTERNAL_44e577e9_4_k_cu_37c7f5a4_180714cute7productE,@object
	.size		_ZN40_INTERNAL_44e577e9_4_k_cu_37c7f5a4_180714cute7productE,(_ZN40_INTERNAL_44e577e9_4_k_cu_37c7f5a4_180714cuda3std3__45__cpo3endE - _ZN40_INTERNAL_44e577e9_4_k_cu_37c7f5a4_180714cute7productE)
_ZN40_INTERNAL_44e577e9_4_k_cu_37c7f5a4_180714cute7productE:
	.zero		1
	.type		_ZN40_INTERNAL_44e577e9_4_k_cu_37c7f5a4_180714cuda3std3__45__cpo3endE,@object
	.size		_ZN40_INTERNAL_44e577e9_4_k_cu_37c7f5a4_180714cuda3std3__45__cpo3endE,(_ZN40_INTERNAL_44e577e9_4_k_cu_37c7f5a4_180714cuda3std3__419piecewise_constructE - _ZN40_INTERNAL_44e577e9_4_k_cu_37c7f5a4_180714cuda3std3__45__cpo3endE)
_ZN40_INTERNAL_44e577e9_4_k_cu_37c7f5a4_180714cuda3std3__45__cpo3endE:
	.zero		1
	.type		_ZN40_INTERNAL_44e577e9_4_k_cu_37c7f5a4_180714cuda3std3__419piecewise_constructE,@object
	.size		_ZN40_INTERNAL_44e577e9_4_k_cu_37c7f5a4_180714cuda3std3__419piecewise_constructE,(_ZN40_INTERNAL_44e577e9_4_k_cu_37c7f5a4_180714cuda3std3__45__cpo4cendE - _ZN40_INTERNAL_44e577e9_4_k_cu_37c7f5a4_180714cuda3std3__419piecewise_constructE)
_ZN40_INTERNAL_44e577e9_4_k_cu_37c7f5a4_180714cuda3std3__419piecewise_constructE:
	.zero		1
	.type		_ZN40_INTERNAL_44e577e9_4_k_cu_37c7f5a4_180714cuda3std3__45__cpo4cendE,@object
	.size		_ZN40_INTERNAL_44e577e9_4_k_cu_37c7f5a4_180714cuda3std3__45__cpo4cendE,(_ZN40_INTERNAL_44e577e9_4_k_cu_37c7f5a4_180714cuda3std6ranges3__45__cpo4swapE - _ZN40_INTERNAL_44e577e9_4_k_cu_37c7f5a4_180714cuda3std3__45__cpo4cendE)
_ZN40_INTERNAL_44e577e9_4_k_cu_37c7f5a4_180714cuda3std3__45__cpo4cendE:
	.zero		1
	.type		_ZN40_INTERNAL_44e577e9_4_k_cu_37c7f5a4_180714cuda3std6ranges3__45__cpo4swapE,@object
	.size		_ZN40_INTERNAL_44e577e9_4_k_cu_37c7f5a4_180714cuda3std6ranges3__45__cpo4swapE,(.L_11 - _ZN40_INTERNAL_44e577e9_4_k_cu_37c7f5a4_180714cuda3std6ranges3__45__cpo4swapE)
_ZN40_INTERNAL_44e577e9_4_k_cu_37c7f5a4_180714cuda3std6ranges3__45__cpo4swapE:
	.zero		1
.L_11:


//--------------------- .nv.constant0._ZN7cutlass13device_kernelINS_4gemm6kernel13GemmUniversalIN4cute5tupleIJiiiiEEENS1_10collective13CollectiveMmaINS1_35MainloopSm100TmaUmmaWarpSpecializedILi2ELi2ELi2ENS5_IJNS4_1CILi1EEESB_SB_EEEEENS5_IJNSA_ILi128EEENSA_ILi256EEENSA_ILi32EEEEEENS_12float_e5m2_tENS5_IJlSB_lEEESI_SJ_NS4_8TiledMMAINS4_8MMA_AtomIJNS4_10MMA_TraitsINS4_19SM100_MMA_F8F6F4_SSEJSI_SI_fSE_SF_NS4_17integral_constantINS4_4UMMA5MajorELSQ_0EEESR_NSO_INSP_7ScaleInELSS_0EEEST_EEEEEENS4_6LayoutISC_NS5_IJNSA_ILi0EEESX_SX_EEEEENS5_IJNS4_10UnderscoreES10_S10_EEEEENS4_13SM90_TMA_LOADENS4_14ComposedLayoutINS4_7SwizzleILi1ELi4ELi3EEENS4_18smem_ptr_flag_bitsILi8EEENSW_INS5_IJNSA_ILi8EEESG_EEENS5_IJSG_SB_EEEEEEEvNS4_8identityES13_S1D_vS1E_EENS_8epilogue10collective18CollectiveEpilogueINS1G_23Sm100TmaWarpSpecializedILi4ELi2ELi64ELb0ELb0EEEJSH_NS5_IJNSW_ISE_SB_EENSW_INSA_ILi64EEESB_EEEEESI_SJ_SI_SJ_NS1G_6fusion15FusionCallbacksIS1K_NS1P_17LinearCombinationISI_fSI_fLNS_15FloatRoundStyleE2EEESH_S1O_JEEENS4_5SM1004TMEM4LOAD26SM100_TMEM_LOAD_32dp32b64xES13_NS14_INS15_ILi2ELi4ELi3EEES18_NSW_INS5_IJS19_S1M_EEENS5_IJS1M_SB_EEEEEEENS4_39AutoVectorizingCopyWithAssumedAlignmentILi128EEENS4_14SM90_TMA_STOREES23_S25_S25_EEEvvEEEEvNT_6ParamsE --------------------------
	.section	.nv.constant0._ZN7cutlass13device_kernelINS_4gemm6kernel13GemmUniversalIN4cute5tupleIJiiiiEEENS1_10collective13CollectiveMmaINS1_35MainloopSm100TmaUmmaWarpSpecializedILi2ELi2ELi2ENS5_IJNS4_1CILi1EEESB_SB_EEEEENS5_IJNSA_ILi128EEENSA_ILi256EEENSA_ILi32EEEEEENS_12float_e5m2_tENS5_IJlSB_lEEESI_SJ_NS4_8TiledMMAINS4_8MMA_AtomIJNS4_10MMA_TraitsINS4_19SM100_MMA_F8F6F4_SSEJSI_SI_fSE_SF_NS4_17integral_constantINS4_4UMMA5MajorELSQ_0EEESR_NSO_INSP_7ScaleInELSS_0EEEST_EEEEEENS4_6LayoutISC_NS5_IJNSA_ILi0EEESX_SX_EEEEENS5_IJNS4_10UnderscoreES10_S10_EEEEENS4_13SM90_TMA_LOADENS4_14ComposedLayoutINS4_7SwizzleILi1ELi4ELi3EEENS4_18smem_ptr_flag_bitsILi8EEENSW_INS5_IJNSA_ILi8EEESG_EEENS5_IJSG_SB_EEEEEEEvNS4_8identityES13_S1D_vS1E_EENS_8epilogue10collective18CollectiveEpilogueINS1G_23Sm100TmaWarpSpecializedILi4ELi2ELi64ELb0ELb0EEEJSH_NS5_IJNSW_ISE_SB_EENSW_INSA_ILi64EEESB_EEEEESI_SJ_SI_SJ_NS1G_6fusion15FusionCallbacksIS1K_NS1P_17LinearCombinationISI_fSI_fLNS_15FloatRoundStyleE2EEESH_S1O_JEEENS4_5SM1004TMEM4LOAD26SM100_TMEM_LOAD_32dp32b64xES13_NS14_INS15_ILi2ELi4ELi3EEES18_NSW_INS5_IJS19_S1M_EEENS5_IJS1M_SB_EEEEEEENS4_39AutoVectorizingCopyWithAssumedAlignmentILi128EEENS4_14SM90_TMA_STOREES23_S25_S25_EEEvvEEEEvNT_6ParamsE,"a",@progbits
	.sectionflags	@""
	.align	4
.nv.constant0._ZN7cutlass13device_kernelINS_4gemm6kernel13GemmUniversalIN4cute5tupleIJiiiiEEENS1_10collective13CollectiveMmaINS1_35MainloopSm100TmaUmmaWarpSpecializedILi2ELi2ELi2ENS5_IJNS4_1CILi1EEESB_SB_EEEEENS5_IJNSA_ILi128EEENSA_ILi256EEENSA_ILi32EEEEEENS_12float_e5m2_tENS5_IJlSB_lEEESI_SJ_NS4_8TiledMMAINS4_8MMA_AtomIJNS4_10MMA_TraitsINS4_19SM100_MMA_F8F6F4_SSEJSI_SI_fSE_SF_NS4_17integral_constantINS4_4UMMA5MajorELSQ_0EEESR_NSO_INSP_7ScaleInELSS_0EEEST_EEEEEENS4_6LayoutISC_NS5_IJNSA_ILi0EEESX_SX_EEEEENS5_IJNS4_10UnderscoreES10_S10_EEEEENS4_13SM90_TMA_LOADENS4_14ComposedLayoutINS4_7SwizzleILi1ELi4ELi3EEENS4_18smem_ptr_flag_bitsILi8EEENSW_INS5_IJNSA_ILi8EEESG_EEENS5_IJSG_SB_EEEEEEEvNS4_8identityES13_S1D_vS1E_EENS_8epilogue10collective18CollectiveEpilogueINS1G_23Sm100TmaWarpSpecializedILi4ELi2ELi64ELb0ELb0EEEJSH_NS5_IJNSW_ISE_SB_EENSW_INSA_ILi64EEESB_EEEEESI_SJ_SI_SJ_NS1G_6fusion15FusionCallbacksIS1K_NS1P_17LinearCombinationISI_fSI_fLNS_15FloatRoundStyleE2EEESH_S1O_JEEENS4_5SM1004TMEM4LOAD26SM100_TMEM_LOAD_32dp32b64xES13_NS14_INS15_ILi2ELi4ELi3EEES18_NSW_INS5_IJS19_S1M_EEENS5_IJS1M_SB_EEEEEEENS4_39AutoVectorizingCopyWithAssumedAlignmentILi128EEENS4_14SM90_TMA_STOREES23_S25_S25_EEEvvEEEEvNT_6ParamsE:
	.zero		2944


//--------------------- SYMBOLS --------------------------

	.type		.nv.reservedSmem.offset0,@object
	.size		.nv.reservedSmem.offset0,0x4
	.type		.nv.reservedSmem.cap,@object
	.size		.nv.reservedSmem.cap,0x4
	.type		__assertfail,@function
